	.target	sm_90a

	.elftype	@"ET_EXEC"


//--------------------- .note.nv.tkinfo           --------------------------
	.section	.note.nv.tkinfo,"",@"SHT_NOTE"
	.sectionflags	@"SHF_NOTE_NV_TKINFO"
	.tkinfo
        /*0018*/ 	.word	0x00000002
        /*0030*/ 	.string	""
        /*0030*/ 	.string	"ptxas"
        /*0030*/ 	.string	"Cuda compilation tools, release 13.0, V13.0.88"
        /*0030*/ 	.string	"Build cuda_13.0.r13.0/compiler.36424714_0"
        /*0030*/ 	.string	"-arch sm_90a -m 64 "



//--------------------- .note.nv.cuinfo           --------------------------
	.section	.note.nv.cuinfo,"",@"SHT_NOTE"
	.sectionflags	@"SHF_NOTE_NV_CUINFO"
        /*0018*/ 	.short	0x0002
        /*001a*/ 	.short	0x005a
        /*001c*/ 	.short	0x0082
	.zero		2


//--------------------- .nv.info                  --------------------------
	.section	.nv.info,"",@"SHT_CUDA_INFO"
	.align	4


	//----- nvinfo : EIATTR_REGCOUNT
	.align		4
        /*0000*/ 	.byte	0x04, 0x2f
        /*0002*/ 	.short	(.L_15 - .L_14)
	.align		4
.L_14:
        /*0004*/ 	.word	index@(_ZN7cutlass13device_kernelINS_4gemm6kernel13GemmUniversalIN4cute5tupleIJiiiiEEENS1_10collective13CollectiveMmaINS1_34MainloopSm90TmaGmmaWarpSpecializedILi4ENS5_IJNS4_1CILi4EEESB_NSA_ILi1EEEEEENS1_32KernelTmaWarpSpecializedPingpongEEENS5_IJNSA_ILi64EEENSA_ILi128EEESH_EEENS_6half_tENS5_IJlSC_lEEESJ_SK_NS4_8TiledMMAINS4_8MMA_AtomIJNS4_4SM904GMMA26MMA_64x128x16_F32F16F16_SSILNSO_5MajorE0ELSQ_0ELNSO_7ScaleInE1ELSR_1EEEEEENS4_6LayoutINS5_IJSC_SC_SC_EEENS5_IJNSA_ILi0EEESW_SW_EEEEENS5_IJNS4_10UnderscoreESZ_SZ_EEEEENS4_23SM90_TMA_LOAD_MULTICASTENS4_14ComposedLayoutINS4_7SwizzleILi3ELi4ELi3EEENS4_18smem_ptr_flag_bitsILi16EEENSU_INS5_IJNSA_ILi8EEESG_EEENS5_IJSG_SC_EEEEEEEvNS4_8identityES12_S1C_vS1D_EENS_8epilogue10collective6detail29Sm90TmaWarpSpecializedAdapterINS1G_15DefaultEpilogueISJ_SK_SK_NS1F_6thread17LinearCombinationISJ_Li1EffLNS1K_9ScaleType4KindE0ELNS_15FloatRoundStyleE2ESJ_EENS1_15EpilogueDefaultEEEEEvvEEEEvNT_6ParamsE)
        /*0008*/ 	.word	0x000000a8


	//----- nvinfo : EIATTR_FRAME_SIZE
	.align		4
.L_15:
        /*000c*/ 	.byte	0x04, 0x11
        /*000e*/ 	.short	(.L_17 - .L_16)
	.align		4
.L_16:
        /*0010*/ 	.word	index@(_ZN7cutlass13device_kernelINS_4gemm6kernel13GemmUniversalIN4cute5tupleIJiiiiEEENS1_10collective13CollectiveMmaINS1_34MainloopSm90TmaGmmaWarpSpecializedILi4ENS5_IJNS4_1CILi4EEESB_NSA_ILi1EEEEEENS1_32KernelTmaWarpSpecializedPingpongEEENS5_IJNSA_ILi64EEENSA_ILi128EEESH_EEENS_6half_tENS5_IJlSC_lEEESJ_SK_NS4_8TiledMMAINS4_8MMA_AtomIJNS4_4SM904GMMA26MMA_64x128x16_F32F16F16_SSILNSO_5MajorE0ELSQ_0ELNSO_7ScaleInE1ELSR_1EEEEEENS4_6LayoutINS5_IJSC_SC_SC_EEENS5_IJNSA_ILi0EEESW_SW_EEEEENS5_IJNS4_10UnderscoreESZ_SZ_EEEEENS4_23SM90_TMA_LOAD_MULTICASTENS4_14ComposedLayoutINS4_7SwizzleILi3ELi4ELi3EEENS4_18smem_ptr_flag_bitsILi16EEENSU_INS5_IJNSA_ILi8EEESG_EEENS5_IJSG_SC_EEEEEEEvNS4_8identityES12_S1C_vS1D_EENS_8epilogue10collective6detail29Sm90TmaWarpSpecializedAdapterINS1G_15DefaultEpilogueISJ_SK_SK_NS1F_6thread17LinearCombinationISJ_Li1EffLNS1K_9ScaleType4KindE0ELNS_15FloatRoundStyleE2ESJ_EENS1_15EpilogueDefaultEEEEEvvEEEEvNT_6ParamsE)
        /*0014*/ 	.word	0x00000000


	//----- nvinfo : EIATTR_MIN_STACK_SIZE
	.align		4
.L_17:
        /*0018*/ 	.byte	0x04, 0x12
        /*001a*/ 	.short	(.L_19 - .L_18)
	.align		4
.L_18:
        /*001c*/ 	.word	index@(_ZN7cutlass13device_kernelINS_4gemm6kernel13GemmUniversalIN4cute5tupleIJiiiiEEENS1_10collective13CollectiveMmaINS1_34MainloopSm90TmaGmmaWarpSpecializedILi4ENS5_IJNS4_1CILi4EEESB_NSA_ILi1EEEEEENS1_32KernelTmaWarpSpecializedPingpongEEENS5_IJNSA_ILi64EEENSA_ILi128EEESH_EEENS_6half_tENS5_IJlSC_lEEESJ_SK_NS4_8TiledMMAINS4_8MMA_AtomIJNS4_4SM904GMMA26MMA_64x128x16_F32F16F16_SSILNSO_5MajorE0ELSQ_0ELNSO_7ScaleInE1ELSR_1EEEEEENS4_6LayoutINS5_IJSC_SC_SC_EEENS5_IJNSA_ILi0EEESW_SW_EEEEENS5_IJNS4_10UnderscoreESZ_SZ_EEEEENS4_23SM90_TMA_LOAD_MULTICASTENS4_14ComposedLayoutINS4_7SwizzleILi3ELi4ELi3EEENS4_18smem_ptr_flag_bitsILi16EEENSU_INS5_IJNSA_ILi8EEESG_EEENS5_IJSG_SC_EEEEEEEvNS4_8identityES12_S1C_vS1D_EENS_8epilogue10collective6detail29Sm90TmaWarpSpecializedAdapterINS1G_15DefaultEpilogueISJ_SK_SK_NS1F_6thread17LinearCombinationISJ_Li1EffLNS1K_9ScaleType4KindE0ELNS_15FloatRoundStyleE2ESJ_EENS1_15EpilogueDefaultEEEEEvvEEEEvNT_6ParamsE)
        /*0020*/ 	.word	0x00000000
.L_19:


//--------------------- .nv.compat                --------------------------
	.section	.nv.compat,"",@"SHT_CUDA_COMPAT_INFO"
	.align	4
        /*0000*/ 	.byte	0x02, 0x09, 0x01, 0x00, 0x02, 0x02, 0x04, 0x00, 0x02, 0x05, 0x05, 0x00, 0x03, 0x07, 0x01, 0x01
        /*0010*/ 	.byte	0x02, 0x03, 0x01, 0x00, 0x02, 0x06, 0x01, 0x00, 0x04, 0x0b, 0x08, 0x00, 0x00, 0x00, 0x00, 0x00
        /*0020*/ 	.byte	0x00, 0x00, 0x00, 0x00


//--------------------- .nv.info._ZN7cutlass13device_kernelINS_4gemm6kernel13GemmUniversalIN4cute5tupleIJiiiiEEENS1_10collective13CollectiveMmaINS1_34MainloopSm90TmaGmmaWarpSpecializedILi4ENS5_IJNS4_1CILi4EEESB_NSA_ILi1EEEEEENS1_32KernelTmaWarpSpecializedPingpongEEENS5_IJNSA_ILi64EEENSA_ILi128EEESH_EEENS_6half_tENS5_IJlSC_lEEESJ_SK_NS4_8TiledMMAINS4_8MMA_AtomIJNS4_4SM904GMMA26MMA_64x128x16_F32F16F16_SSILNSO_5MajorE0ELSQ_0ELNSO_7ScaleInE1ELSR_1EEEEEENS4_6LayoutINS5_IJSC_SC_SC_EEENS5_IJNSA_ILi0EEESW_SW_EEEEENS5_IJNS4_10UnderscoreESZ_SZ_EEEEENS4_23SM90_TMA_LOAD_MULTICASTENS4_14ComposedLayoutINS4_7SwizzleILi3ELi4ELi3EEENS4_18smem_ptr_flag_bitsILi16EEENSU_INS5_IJNSA_ILi8EEESG_EEENS5_IJSG_SC_EEEEEEEvNS4_8identityES12_S1C_vS1D_EENS_8epilogue10collective6detail29Sm90TmaWarpSpecializedAdapterINS1G_15DefaultEpilogueISJ_SK_SK_NS1F_6thread17LinearCombinationISJ_Li1EffLNS1K_9ScaleType4KindE0ELNS_15FloatRoundStyleE2ESJ_EENS1_15EpilogueDefaultEEEEEvvEEEEvNT_6ParamsE --------------------------
	.section	.nv.info._ZN7cutlass13device_kernelINS_4gemm6kernel13GemmUniversalIN4cute5tupleIJiiiiEEENS1_10collective13CollectiveMmaINS1_34MainloopSm90TmaGmmaWarpSpecializedILi4ENS5_IJNS4_1CILi4EEESB_NSA_ILi1EEEEEENS1_32KernelTmaWarpSpecializedPingpongEEENS5_IJNSA_ILi64EEENSA_ILi128EEESH_EEENS_6half_tENS5_IJlSC_lEEESJ_SK_NS4_8TiledMMAINS4_8MMA_AtomIJNS4_4SM904GMMA26MMA_64x128x16_F32F16F16_SSILNSO_5MajorE0ELSQ_0ELNSO_7ScaleInE1ELSR_1EEEEEENS4_6LayoutINS5_IJSC_SC_SC_EEENS5_IJNSA_ILi0EEESW_SW_EEEEENS5_IJNS4_10UnderscoreESZ_SZ_EEEEENS4_23SM90_TMA_LOAD_MULTICASTENS4_14ComposedLayoutINS4_7SwizzleILi3ELi4ELi3EEENS4_18smem_ptr_flag_bitsILi16EEENSU_INS5_IJNSA_ILi8EEESG_EEENS5_IJSG_SC_EEEEEEEvNS4_8identityES12_S1C_vS1D_EENS_8epilogue10collective6detail29Sm90TmaWarpSpecializedAdapterINS1G_15DefaultEpilogueISJ_SK_SK_NS1F_6thread17LinearCombinationISJ_Li1EffLNS1K_9ScaleType4KindE0ELNS_15FloatRoundStyleE2ESJ_EENS1_15EpilogueDefaultEEEEEvvEEEEvNT_6ParamsE,"",@"SHT_CUDA_INFO"
	.sectionflags	@""
	.align	4


	//----- nvinfo : EIATTR_CUDA_API_VERSION
	.align		4
        /*0000*/ 	.byte	0x04, 0x37
        /*0002*/ 	.short	(.L_21 - .L_20)
.L_20:
        /*0004*/ 	.word	0x00000082


	//----- nvinfo : EIATTR_KPARAM_INFO
	.align		4
.L_21:
        /*0008*/ 	.byte	0x04, 0x17
        /*000a*/ 	.short	(.L_23 - .L_22)
.L_22:
        /*000c*/ 	.word	0x00000000
        /*0010*/ 	.short	0x0000
        /*0012*/ 	.short	0x0070
        /*0014*/ 	.byte	0x00, 0xf0, 0x01, 0x10


	//----- nvinfo : EIATTR_SPARSE_MMA_MASK
	.align		4
.L_23:
        /*0018*/ 	.byte	0x03, 0x50
        /*001a*/ 	.short	0x0000


	//----- nvinfo : EIATTR_MAXREG_COUNT
	.align		4
        /*001c*/ 	.byte	0x03, 0x1b
        /*001e*/ 	.short	0x00a8


	//----- nvinfo : EIATTR_NUM_BARRIERS
	.align		4
        /*0020*/ 	.byte	0x02, 0x4c
        /*0022*/ 	.byte	0x01
	.zero		1


	//----- nvinfo : EIATTR_EXTERNS
	.align		4
        /*0024*/ 	.byte	0x04, 0x0f
        /*0026*/ 	.short	(.L_25 - .L_24)


	//   ....[0]....
	.align		4
.L_24:
        /*0028*/ 	.word	index@(__assertfail)


	//----- nvinfo : EIATTR_MERCURY_ISA_VERSION
	.align		4
.L_25:
        /*002c*/ 	.byte	0x03, 0x5f
        /*002e*/ 	.short	0x0101


	//----- nvinfo : EIATTR_INT_WARP_WIDE_INSTR_OFFSETS
	.align		4
        /*0030*/ 	.byte	0x04, 0x31
        /*0032*/ 	.short	(.L_27 - .L_26)


	//   ....[0]....
.L_26:
        /*0034*/ 	.word	0x00000630


	//   ....[1]....
        /*0038*/ 	.word	0x00000660


	//   ....[2]....
        /*003c*/ 	.word	0x000006a0


	//   ....[3]....
        /*0040*/ 	.word	0x00000770


	//   ....[4]....
        /*0044*/ 	.word	0x00000790


	//   ....[5]....
        /*0048*/ 	.word	0x000007a0


	//   ....[6]....
        /*004c*/ 	.word	0x000007f0


	//   ....[7]....
        /*0050*/ 	.word	0x00000840


	//   ....[8]....
        /*0054*/ 	.word	0x000025c0


	//----- nvinfo : EIATTR_COOP_GROUP_MASK_REGIDS
	.align		4
.L_27:
        /*0058*/ 	.byte	0x04, 0x29
        /*005a*/ 	.short	(.L_29 - .L_28)


	//   ....[0]....
.L_28:
        /*005c*/ 	.word	0xffffffff


	//   ....[1]....
        /*0060*/ 	.word	0xffffffff


	//   ....[2]....
        /*0064*/ 	.word	0xffffffff


	//   ....[3]....
        /*0068*/ 	.word	0xffffffff


	//   ....[4]....
        /*006c*/ 	.word	0xffffffff


	//   ....[5]....
        /*0070*/ 	.word	0xffffffff


	//   ....[6]....
        /*0074*/ 	.word	0xffffffff


	//----- nvinfo : EIATTR_COOP_GROUP_INSTR_OFFSETS
	.align		4
.L_29:
        /*0078*/ 	.byte	0x04, 0x28
        /*007a*/ 	.short	(.L_31 - .L_30)


	//   ....[0]....
.L_30:
        /*007c*/ 	.word	0x00000060


	//   ....[1]....
        /*0080*/ 	.word	0x00000080


	//   ....[2]....
        /*0084*/ 	.word	0x00000180


	//   ....[3]....
        /*0088*/ 	.word	0x000003b0


	//   ....[4]....
        /*008c*/ 	.word	0x000003f0


	//   ....[5]....
        /*0090*/ 	.word	0x000004b0


	//   ....[6]....
        /*0094*/ 	.word	0x000009a0


	//----- nvinfo : EIATTR_REG_RECONFIG
	.align		4
.L_31:
        /*0098*/ 	.byte	0x01, 0x54
	.zero		2


	//----- nvinfo : EIATTR_SYSCALL_OFFSETS
	.align		4
        /*009c*/ 	.byte	0x04, 0x46
        /*009e*/ 	.short	(.L_33 - .L_32)


	//   ....[0]....
.L_32:
        /*00a0*/ 	.word	0x000019d0


	//----- nvinfo : EIATTR_MBARRIER_INSTR_OFFSETS
	.align		4
.L_33:
        /*00a4*/ 	.byte	0x04, 0x39
        /*00a6*/ 	.short	(.L_35 - .L_34)


	//   ....[0]....
.L_34:
        /*00a8*/ 	.word	0x00000300
        /*00ac*/ 	.word	0x000000ff
        /*00b0*/ 	.word	0x00000000
        /*00b4*/ 	.short	0x0100
        /*00b6*/ 	.byte	0x07
	.zero		1


	//   ....[1]....
        /*00b8*/ 	.word	0x00000310
        /*00bc*/ 	.word	0x000000ff
        /*00c0*/ 	.word	0x00000020
        /*00c4*/ 	.short	0x0100
        /*00c6*/ 	.byte	0x07
	.zero		1


	//   ....[2]....
        /*00c8*/ 	.word	0x00000320
        /*00cc*/ 	.word	0x000000ff
        /*00d0*/ 	.word	0x00000008
        /*00d4*/ 	.short	0x0100
        /*00d6*/ 	.byte	0x07
	.zero		1


	//   ....[3]....
        /*00d8*/ 	.word	0x00000330
        /*00dc*/ 	.word	0x000000ff
        /*00e0*/ 	.word	0x00000028
        /*00e4*/ 	.short	0x0100
        /*00e6*/ 	.byte	0x07
	.zero		1


	//   ....[4]....
        /*00e8*/ 	.word	0x00000340
        /*00ec*/ 	.word	0x000000ff
        /*00f0*/ 	.word	0x00000010
        /*00f4*/ 	.short	0x0100
        /*00f6*/ 	.byte	0x07
	.zero		1


	//   ....[5]....
        /*00f8*/ 	.word	0x00000350
        /*00fc*/ 	.word	0x000000ff
        /*0100*/ 	.word	0x00000030
        /*0104*/ 	.short	0x0100
        /*0106*/ 	.byte	0x07
	.zero		1


	//   ....[6]....
        /*0108*/ 	.word	0x00000360
        /*010c*/ 	.word	0x000000ff
        /*0110*/ 	.word	0x00000018
        /*0114*/ 	.short	0x0100
        /*0116*/ 	.byte	0x07
	.zero		1


	//   ....[7]....
        /*0118*/ 	.word	0x00000370
        /*011c*/ 	.word	0x000000ff
        /*0120*/ 	.word	0x00000038
        /*0124*/ 	.short	0x0100
        /*0126*/ 	.byte	0x07
	.zero		1


	//   ....[8]....
        /*0128*/ 	.word	0x00000870
        /*012c*/ 	.word	0x000000ff
        /*0130*/ 	.word	0x00000070
        /*0134*/ 	.short	0x0100
        /*0136*/ 	.byte	0x0c
	.zero		1


	//   ....[9]....
        /*0138*/ 	.word	0x000008c0
        /*013c*/ 	.word	0x000000ff
        /*0140*/ 	.word	0x00000078
        /*0144*/ 	.short	0x0100
        /*0146*/ 	.byte	0x0c
	.zero		1


	//   ....[10]....
        /*0148*/ 	.word	0x000008f0
        /*014c*/ 	.word	0x000000ff
        /*0150*/ 	.word	0x00000050
        /*0154*/ 	.short	0x0100
        /*0156*/ 	.byte	0x0d
	.zero		1


	//   ....[11]....
        /*0158*/ 	.word	0x00000930
        /*015c*/ 	.word	0x000000ff
        /*0160*/ 	.word	0x00000058
        /*0164*/ 	.short	0x0100
        /*0166*/ 	.byte	0x0d
	.zero		1


	//   ....[12]....
        /*0168*/ 	.word	0x00000940
        /*016c*/ 	.word	0x000000ff
        /*0170*/ 	.word	0x00000060
        /*0174*/ 	.short	0x0100
        /*0176*/ 	.byte	0x0d
	.zero		1


	//   ....[13]....
        /*0178*/ 	.word	0x00000950
        /*017c*/ 	.word	0x000000ff
        /*0180*/ 	.word	0x00000068
        /*0184*/ 	.short	0x0100
        /*0186*/ 	.byte	0x0d
	.zero		1


	//   ....[14]....
        /*0188*/ 	.word	0x00001890
        /*018c*/ 	.word	0x00000061
        /*0190*/ 	.word	0xfffffff8
        /*0194*/ 	.short	0x010a
        /*0196*/ 	.byte	0x3f
	.zero		1


	//   ....[15]....
        /*0198*/ 	.word	0x00001a60
        /*019c*/ 	.word	0x00000003
        /*01a0*/ 	.word	0x00000000
        /*01a4*/ 	.short	0x010a
        /*01a6*/ 	.byte	0x3f
	.zero		1


	//   ....[16]....
        /*01a8*/ 	.word	0x00001ac0
        /*01ac*/ 	.word	0x00000003
        /*01b0*/ 	.word	0x00000000
        /*01b4*/ 	.short	0x010a
        /*01b6*/ 	.byte	0x3f
	.zero		1


	//   ....[17]....
        /*01b8*/ 	.word	0x00001fe0
        /*01bc*/ 	.word	0x000000ff
        /*01c0*/ 	.word	0x00000000
        /*01c4*/ 	.short	0x010a
        /*01c6*/ 	.byte	0x04
	.zero		1


	//   ....[18]....
        /*01c8*/ 	.word	0x00002020
        /*01cc*/ 	.word	0x000000ff
        /*01d0*/ 	.word	0x00000000
        /*01d4*/ 	.short	0x010a
        /*01d6*/ 	.byte	0x04
	.zero		1


	//   ....[19]....
        /*01d8*/ 	.word	0x00002450
        /*01dc*/ 	.word	0x00000005
        /*01e0*/ 	.word	0x00000000
        /*01e4*/ 	.short	0x0101
        /*01e6*/ 	.byte	0x3f
	.zero		1


	//   ....[20]....
        /*01e8*/ 	.word	0x00002550
        /*01ec*/ 	.word	0x00000065
        /*01f0*/ 	.word	0x00000000
        /*01f4*/ 	.short	0x0101
        /*01f6*/ 	.byte	0x32
	.zero		1


	//   ....[21]....
        /*01f8*/ 	.word	0x00002640
        /*01fc*/ 	.word	0x00000003
        /*0200*/ 	.word	0x00000000
        /*0204*/ 	.short	0x0101
        /*0206*/ 	.byte	0x3f
	.zero		1


	//   ....[22]....
        /*0208*/ 	.word	0x000026a0
        /*020c*/ 	.word	0x00000061
        /*0210*/ 	.word	0x00000008
        /*0214*/ 	.short	0x010a
        /*0216*/ 	.byte	0x3f
	.zero		1


	//   ....[23]....
        /*0218*/ 	.word	0x000067a0
        /*021c*/ 	.word	0x00000062
        /*0220*/ 	.word	0x00000000
        /*0224*/ 	.short	0x0101
        /*0226*/ 	.byte	0x32
	.zero		1


	//   ....[24]....
        /*0228*/ 	.word	0x00007320
        /*022c*/ 	.word	0x00000007
        /*0230*/ 	.word	0x00000020
        /*0234*/ 	.short	0x010a
        /*0236*/ 	.byte	0x3f
	.zero		1


	//   ....[25]....
        /*0238*/ 	.word	0x000077c0
        /*023c*/ 	.word	0x00000002
        /*0240*/ 	.word	0x00000078
        /*0244*/ 	.short	0x0101
        /*0246*/ 	.byte	0x3f
	.zero		1


	//   ....[26]....
        /*0248*/ 	.word	0x00007f40
        /*024c*/ 	.word	0x00000005
        /*0250*/ 	.word	0x00000000
        /*0254*/ 	.short	0x010a
        /*0256*/ 	.byte	0x3f
	.zero		1


	//   ....[27]....
        /*0258*/ 	.word	0x00007fc0
        /*025c*/ 	.word	0x00000007
        /*0260*/ 	.word	0x00000000
        /*0264*/ 	.short	0x010a
        /*0266*/ 	.byte	0x3f
	.zero		1


	//   ....[28]....
        /*0268*/ 	.word	0x00008050
        /*026c*/ 	.word	0x00000006
        /*0270*/ 	.word	0x00000000
        /*0274*/ 	.short	0x010a
        /*0276*/ 	.byte	0x3f
	.zero		1


	//   ....[29]....
        /*0278*/ 	.word	0x000080e0
        /*027c*/ 	.word	0x00000003
        /*0280*/ 	.word	0x00000000
        /*0284*/ 	.short	0x010a
        /*0286*/ 	.byte	0x3f
	.zero		1


	//   ....[30]....
        /*0288*/ 	.word	0x00008140
        /*028c*/ 	.word	0x00000061
        /*0290*/ 	.word	0xfffffff8
        /*0294*/ 	.short	0x010a
        /*0296*/ 	.byte	0x3f
	.zero		1


	//   ....[31]....
        /*0298*/ 	.word	0x00008190
        /*029c*/ 	.word	0x00000003
        /*02a0*/ 	.word	0x00000000
        /*02a4*/ 	.short	0x010a
        /*02a6*/ 	.byte	0x3f
	.zero		1


	//   ....[32]....
        /*02a8*/ 	.word	0x000081f0
        /*02ac*/ 	.word	0x00000005
        /*02b0*/ 	.word	0x00000000
        /*02b4*/ 	.short	0x010a
        /*02b6*/ 	.byte	0x3f
	.zero		1


	//   ....[33]....
        /*02b8*/ 	.word	0x00008240
        /*02bc*/ 	.word	0x00000061
        /*02c0*/ 	.word	0x00000008
        /*02c4*/ 	.short	0x010a
        /*02c6*/ 	.byte	0x3f
	.zero		1


	//   ....[34]....
        /*02c8*/ 	.word	0x00008310
        /*02cc*/ 	.word	0x00000007
        /*02d0*/ 	.word	0x00000020
        /*02d4*/ 	.short	0x010a
        /*02d6*/ 	.byte	0x3f
	.zero		1


	//   ....[35]....
        /*02d8*/ 	.word	0x000083e0
        /*02dc*/ 	.word	0x00000005
        /*02e0*/ 	.word	0x00000000
        /*02e4*/ 	.short	0x010a
        /*02e6*/ 	.byte	0x3f
	.zero		1


	//   ....[36]....
        /*02e8*/ 	.word	0x00008430
        /*02ec*/ 	.word	0x00000007
        /*02f0*/ 	.word	0x00000000
        /*02f4*/ 	.short	0x010a
        /*02f6*/ 	.byte	0x3f
	.zero		1


	//   ....[37]....
        /*02f8*/ 	.word	0x00008480
        /*02fc*/ 	.word	0x00000006
        /*0300*/ 	.word	0x00000000
        /*0304*/ 	.short	0x010a
        /*0306*/ 	.byte	0x3f
	.zero		1


	//----- nvinfo : EIATTR_NUM_MBARRIERS
	.align		4
.L_35:
        /*0308*/ 	.byte	0x03, 0x38
        /*030a*/ 	.short	0x000e


	//----- nvinfo : EIATTR_EXIT_INSTR_OFFSETS
	.align		4
        /*030c*/ 	.byte	0x04, 0x1c
        /*030e*/ 	.short	(.L_37 - .L_36)


	//   ....[0]....
.L_36:
        /*0310*/ 	.word	0x000014b0


	//   ....[1]....
        /*0314*/ 	.word	0x00001510


	//   ....[2]....
        /*0318*/ 	.word	0x00006ee0


	//   ....[3]....
        /*031c*/ 	.word	0x00006f10


	//   ....[4]....
        /*0320*/ 	.word	0x00008130


	//----- nvinfo : EIATTR_MAX_THREADS
	.align		4
.L_37:
        /*0324*/ 	.byte	0x04, 0x05
        /*0326*/ 	.short	(.L_39 - .L_38)
.L_38:
        /*0328*/ 	.word	0x00000180
        /*032c*/ 	.word	0x00000001
        /*0330*/ 	.word	0x00000001


	//----- nvinfo : EIATTR_CRS_STACK_SIZE
	.align		4
.L_39:
        /*0334*/ 	.byte	0x04, 0x1e
        /*0336*/ 	.short	(.L_41 - .L_40)
.L_40:
        /*0338*/ 	.word	0x00000000


	//----- nvinfo : EIATTR_CBANK_PARAM_SIZE
	.align		4
.L_41:
        /*033c*/ 	.byte	0x03, 0x19
        /*033e*/ 	.short	0x0470


	//----- nvinfo : EIATTR_PARAM_CBANK
	.align		4
        /*0340*/ 	.byte	0x04, 0x0a
        /*0342*/ 	.short	(.L_43 - .L_42)
	.align		4
.L_42:
        /*0344*/ 	.word	index@(.nv.constant0._ZN7cutlass13device_kernelINS_4gemm6kernel13GemmUniversalIN4cute5tupleIJiiiiEEENS1_10collective13CollectiveMmaINS1_34MainloopSm90TmaGmmaWarpSpecializedILi4ENS5_IJNS4_1CILi4EEESB_NSA_ILi1EEEEEENS1_32KernelTmaWarpSpecializedPingpongEEENS5_IJNSA_ILi64EEENSA_ILi128EEESH_EEENS_6half_tENS5_IJlSC_lEEESJ_SK_NS4_8TiledMMAINS4_8MMA_AtomIJNS4_4SM904GMMA26MMA_64x128x16_F32F16F16_SSILNSO_5MajorE0ELSQ_0ELNSO_7ScaleInE1ELSR_1EEEEEENS4_6LayoutINS5_IJSC_SC_SC_EEENS5_IJNSA_ILi0EEESW_SW_EEEEENS5_IJNS4_10UnderscoreESZ_SZ_EEEEENS4_23SM90_TMA_LOAD_MULTICASTENS4_14ComposedLayoutINS4_7SwizzleILi3ELi4ELi3EEENS4_18smem_ptr_flag_bitsILi16EEENSU_INS5_IJNSA_ILi8EEESG_EEENS5_IJSG_SC_EEEEEEEvNS4_8identityES12_S1C_vS1D_EENS_8epilogue10collective6detail29Sm90TmaWarpSpecializedAdapterINS1G_15DefaultEpilogueISJ_SK_SK_NS1F_6thread17LinearCombinationISJ_Li1EffLNS1K_9ScaleType4KindE0ELNS_15FloatRoundStyleE2ESJ_EENS1_15EpilogueDefaultEEEEEvvEEEEvNT_6ParamsE)
        /*0348*/ 	.short	0x0210
        /*034a*/ 	.short	0x0470


	//----- nvinfo : EIATTR_SW_WAR
	.align		4
.L_43:
        /*034c*/ 	.byte	0x04, 0x36
        /*034e*/ 	.short	(.L_45 - .L_44)
.L_44:
        /*0350*/ 	.word	0x00000008
.L_45:


//--------------------- .nv.callgraph             --------------------------
	.section	.nv.callgraph,"",@"SHT_CUDA_CALLGRAPH"
	.align	4
	.sectionentsize	8
	.align		4
        /*0000*/ 	.word	0x00000000
	.align		4
        /*0004*/ 	.word	0xffffffff
	.align		4
        /*0008*/ 	.word	index@(_ZN7cutlass13device_kernelINS_4gemm6kernel13GemmUniversalIN4cute5tupleIJiiiiEEENS1_10collective13CollectiveMmaINS1_34MainloopSm90TmaGmmaWarpSpecializedILi4ENS5_IJNS4_1CILi4EEESB_NSA_ILi1EEEEEENS1_32KernelTmaWarpSpecializedPingpongEEENS5_IJNSA_ILi64EEENSA_ILi128EEESH_EEENS_6half_tENS5_IJlSC_lEEESJ_SK_NS4_8TiledMMAINS4_8MMA_AtomIJNS4_4SM904GMMA26MMA_64x128x16_F32F16F16_SSILNSO_5MajorE0ELSQ_0ELNSO_7ScaleInE1ELSR_1EEEEEENS4_6LayoutINS5_IJSC_SC_SC_EEENS5_IJNSA_ILi0EEESW_SW_EEEEENS5_IJNS4_10UnderscoreESZ_SZ_EEEEENS4_23SM90_TMA_LOAD_MULTICASTENS4_14ComposedLayoutINS4_7SwizzleILi3ELi4ELi3EEENS4_18smem_ptr_flag_bitsILi16EEENSU_INS5_IJNSA_ILi8EEESG_EEENS5_IJSG_SC_EEEEEEEvNS4_8identityES12_S1C_vS1D_EENS_8epilogue10collective6detail29Sm90TmaWarpSpecializedAdapterINS1G_15DefaultEpilogueISJ_SK_SK_NS1F_6thread17LinearCombinationISJ_Li1EffLNS1K_9ScaleType4KindE0ELNS_15FloatRoundStyleE2ESJ_EENS1_15EpilogueDefaultEEEEEvvEEEEvNT_6ParamsE)
	.align		4
        /*000c*/ 	.word	index@(__assertfail)
	.align		4
        /*0010*/ 	.word	0x00000000
	.align		4
        /*0014*/ 	.word	0xfffffffe
	.align		4
        /*0018*/ 	.word	0x00000000
	.align		4
        /*001c*/ 	.word	0xfffffffd
	.align		4
        /*0020*/ 	.word	0x00000000
	.align		4
        /*0024*/ 	.word	0xfffffffc


//--------------------- .nv.constant4             --------------------------
	.section	.nv.constant4,"a",@progbits
	.align	8
	.align		8
.nv.constant4:
        /*0000*/ 	.dword	__assertfail
	.align		8
        /*0008*/ 	.dword	__unnamed_1
	.align		8
        /*0010*/ 	.dword	_ZN40_INTERNAL_77ac8fee_4_k_cu_0ee27ae3_193314cuda3std3__45__cpo5beginE
	.align		8
        /*0018*/ 	.dword	_ZN40_INTERNAL_77ac8fee_4_k_cu_0ee27ae3_193314cuda3std3__45__cpo3endE
	.align		8
        /*0020*/ 	.dword	_ZN40_INTERNAL_77ac8fee_4_k_cu_0ee27ae3_193314cuda3std3__45__cpo6cbeginE
	.align		8
        /*0028*/ 	.dword	_ZN40_INTERNAL_77ac8fee_4_k_cu_0ee27ae3_193314cuda3std3__45__cpo4cendE
	.align		8
        /*0030*/ 	.dword	_ZN40_INTERNAL_77ac8fee_4_k_cu_0ee27ae3_193314cuda3std3__442_GLOBAL__N__77ac8fee_4_k_cu_0ee27ae3_193316ignoreE
	.align		8
        /*0038*/ 	.dword	_ZN40_INTERNAL_77ac8fee_4_k_cu_0ee27ae3_193314cuda3std3__419piecewise_constructE
	.align		8
        /*0040*/ 	.dword	_ZN40_INTERNAL_77ac8fee_4_k_cu_0ee27ae3_193314cuda3std3__48in_placeE
	.align		8
        /*0048*/ 	.dword	_ZN40_INTERNAL_77ac8fee_4_k_cu_0ee27ae3_193314cuda3std6ranges3__45__cpo4swapE
	.align		8
        /*0050*/ 	.dword	_ZN40_INTERNAL_77ac8fee_4_k_cu_0ee27ae3_193314cuda3std6ranges3__45__cpo9iter_moveE
	.align		8
        /*0058*/ 	.dword	_ZN40_INTERNAL_77ac8fee_4_k_cu_0ee27ae3_193314cute7productE
	.align		8
        /*0060*/ 	.dword	_ZN40_INTERNAL_77ac8fee_4_k_cu_0ee27ae3_193314cute1_E
	.align		8
        /*0068*/ 	.dword	$str$22
	.align		8
        /*0070*/ 	.dword	$str$23


//--------------------- .text._ZN7cutlass13device_kernelINS_4gemm6kernel13GemmUniversalIN4cute5tupleIJiiiiEEENS1_10collective13CollectiveMmaINS1_34MainloopSm90TmaGmmaWarpSpecializedILi4ENS5_IJNS4_1CILi4EEESB_NSA_ILi1EEEEEENS1_32KernelTmaWarpSpecializedPingpongEEENS5_IJNSA_ILi64EEENSA_ILi128EEESH_EEENS_6half_tENS5_IJlSC_lEEESJ_SK_NS4_8TiledMMAINS4_8MMA_AtomIJNS4_4SM904GMMA26MMA_64x128x16_F32F16F16_SSILNSO_5MajorE0ELSQ_0ELNSO_7ScaleInE1ELSR_1EEEEEENS4_6LayoutINS5_IJSC_SC_SC_EEENS5_IJNSA_ILi0EEESW_SW_EEEEENS5_IJNS4_10UnderscoreESZ_SZ_EEEEENS4_23SM90_TMA_LOAD_MULTICASTENS4_14ComposedLayoutINS4_7SwizzleILi3ELi4ELi3EEENS4_18smem_ptr_flag_bitsILi16EEENSU_INS5_IJNSA_ILi8EEESG_EEENS5_IJSG_SC_EEEEEEEvNS4_8identityES12_S1C_vS1D_EENS_8epilogue10collective6detail29Sm90TmaWarpSpecializedAdapterINS1G_15DefaultEpilogueISJ_SK_SK_NS1F_6thread17LinearCombinationISJ_Li1EffLNS1K_9ScaleType4KindE0ELNS_15FloatRoundStyleE2ESJ_EENS1_15EpilogueDefaultEEEEEvvEEEEvNT_6ParamsE --------------------------
	.section	.text._ZN7cutlass13device_kernelINS_4gemm6kernel13GemmUniversalIN4cute5tupleIJiiiiEEENS1_10collective13CollectiveMmaINS1_34MainloopSm90TmaGmmaWarpSpecializedILi4ENS5_IJNS4_1CILi4EEESB_NSA_ILi1EEEEEENS1_32KernelTmaWarpSpecializedPingpongEEENS5_IJNSA_ILi64EEENSA_ILi128EEESH_EEENS_6half_tENS5_IJlSC_lEEESJ_SK_NS4_8TiledMMAINS4_8MMA_AtomIJNS4_4SM904GMMA26MMA_64x128x16_F32F16F16_SSILNSO_5MajorE0ELSQ_0ELNSO_7ScaleInE1ELSR_1EEEEEENS4_6LayoutINS5_IJSC_SC_SC_EEENS5_IJNSA_ILi0EEESW_SW_EEEEENS5_IJNS4_10UnderscoreESZ_SZ_EEEEENS4_23SM90_TMA_LOAD_MULTICASTENS4_14ComposedLayoutINS4_7SwizzleILi3ELi4ELi3EEENS4_18smem_ptr_flag_bitsILi16EEENSU_INS5_IJNSA_ILi8EEESG_EEENS5_IJSG_SC_EEEEEEEvNS4_8identityES12_S1C_vS1D_EENS_8epilogue10collective6detail29Sm90TmaWarpSpecializedAdapterINS1G_15DefaultEpilogueISJ_SK_SK_NS1F_6thread17LinearCombinationISJ_Li1EffLNS1K_9ScaleType4KindE0ELNS_15FloatRoundStyleE2ESJ_EENS1_15EpilogueDefaultEEEEEvvEEEEvNT_6ParamsE,"ax",@progbits
	.align	128
.text._ZN7cutlass13device_kernelINS_4gemm6kernel13GemmUniversalIN4cute5tupleIJiiiiEEENS1_10collective13CollectiveMmaINS1_34MainloopSm90TmaGmmaWarpSpecializedILi4ENS5_IJNS4_1CILi4EEESB_NSA_ILi1EEEEEENS1_32KernelTmaWarpSpecializedPingpongEEENS5_IJNSA_ILi64EEENSA_ILi128EEESH_EEENS_6half_tENS5_IJlSC_lEEESJ_SK_NS4_8TiledMMAINS4_8MMA_AtomIJNS4_4SM904GMMA26MMA_64x128x16_F32F16F16_SSILNSO_5MajorE0ELSQ_0ELNSO_7ScaleInE1ELSR_1EEEEEENS4_6LayoutINS5_IJSC_SC_SC_EEENS5_IJNSA_ILi0EEESW_SW_EEEEENS5_IJNS4_10UnderscoreESZ_SZ_EEEEENS4_23SM90_TMA_LOAD_MULTICASTENS4_14ComposedLayoutINS4_7SwizzleILi3ELi4ELi3EEENS4_18smem_ptr_flag_bitsILi16EEENSU_INS5_IJNSA_ILi8EEESG_EEENS5_IJSG_SC_EEEEEEEvNS4_8identityES12_S1C_vS1D_EENS_8epilogue10collective6detail29Sm90TmaWarpSpecializedAdapterINS1G_15DefaultEpilogueISJ_SK_SK_NS1F_6thread17LinearCombinationISJ_Li1EffLNS1K_9ScaleType4KindE0ELNS_15FloatRoundStyleE2ESJ_EENS1_15EpilogueDefaultEEEEEvvEEEEvNT_6ParamsE:
        .type           _ZN7cutlass13device_kernelINS_4gemm6kernel13GemmUniversalIN4cute5tupleIJiiiiEEENS1_10collective13CollectiveMmaINS1_34MainloopSm90TmaGmmaWarpSpecializedILi4ENS5_IJNS4_1CILi4EEESB_NSA_ILi1EEEEEENS1_32KernelTmaWarpSpecializedPingpongEEENS5_IJNSA_ILi64EEENSA_ILi128EEESH_EEENS_6half_tENS5_IJlSC_lEEESJ_SK_NS4_8TiledMMAINS4_8MMA_AtomIJNS4_4SM904GMMA26MMA_64x128x16_F32F16F16_SSILNSO_5MajorE0ELSQ_0ELNSO_7ScaleInE1ELSR_1EEEEEENS4_6LayoutINS5_IJSC_SC_SC_EEENS5_IJNSA_ILi0EEESW_SW_EEEEENS5_IJNS4_10UnderscoreESZ_SZ_EEEEENS4_23SM90_TMA_LOAD_MULTICASTENS4_14ComposedLayoutINS4_7SwizzleILi3ELi4ELi3EEENS4_18smem_ptr_flag_bitsILi16EEENSU_INS5_IJNSA_ILi8EEESG_EEENS5_IJSG_SC_EEEEEEEvNS4_8identityES12_S1C_vS1D_EENS_8epilogue10collective6detail29Sm90TmaWarpSpecializedAdapterINS1G_15DefaultEpilogueISJ_SK_SK_NS1F_6thread17LinearCombinationISJ_Li1EffLNS1K_9ScaleType4KindE0ELNS_15FloatRoundStyleE2ESJ_EENS1_15EpilogueDefaultEEEEEvvEEEEvNT_6ParamsE,@function
        .size           _ZN7cutlass13device_kernelINS_4gemm6kernel13GemmUniversalIN4cute5tupleIJiiiiEEENS1_10collective13CollectiveMmaINS1_34MainloopSm90TmaGmmaWarpSpecializedILi4ENS5_IJNS4_1CILi4EEESB_NSA_ILi1EEEEEENS1_32KernelTmaWarpSpecializedPingpongEEENS5_IJNSA_ILi64EEENSA_ILi128EEESH_EEENS_6half_tENS5_IJlSC_lEEESJ_SK_NS4_8TiledMMAINS4_8MMA_AtomIJNS4_4SM904GMMA26MMA_64x128x16_F32F16F16_SSILNSO_5MajorE0ELSQ_0ELNSO_7ScaleInE1ELSR_1EEEEEENS4_6LayoutINS5_IJSC_SC_SC_EEENS5_IJNSA_ILi0EEESW_SW_EEEEENS5_IJNS4_10UnderscoreESZ_SZ_EEEEENS4_23SM90_TMA_LOAD_MULTICASTENS4_14ComposedLayoutINS4_7SwizzleILi3ELi4ELi3EEENS4_18smem_ptr_flag_bitsILi16EEENSU_INS5_IJNSA_ILi8EEESG_EEENS5_IJSG_SC_EEEEEEEvNS4_8identityES12_S1C_vS1D_EENS_8epilogue10collective6detail29Sm90TmaWarpSpecializedAdapterINS1G_15DefaultEpilogueISJ_SK_SK_NS1F_6thread17LinearCombinationISJ_Li1EffLNS1K_9ScaleType4KindE0ELNS_15FloatRoundStyleE2ESJ_EENS1_15EpilogueDefaultEEEEEvvEEEEvNT_6ParamsE,(.L_x_200 - _ZN7cutlass13device_kernelINS_4gemm6kernel13GemmUniversalIN4cute5tupleIJiiiiEEENS1_10collective13CollectiveMmaINS1_34MainloopSm90TmaGmmaWarpSpecializedILi4ENS5_IJNS4_1CILi4EEESB_NSA_ILi1EEEEEENS1_32KernelTmaWarpSpecializedPingpongEEENS5_IJNSA_ILi64EEENSA_ILi128EEESH_EEENS_6half_tENS5_IJlSC_lEEESJ_SK_NS4_8TiledMMAINS4_8MMA_AtomIJNS4_4SM904GMMA26MMA_64x128x16_F32F16F16_SSILNSO_5MajorE0ELSQ_0ELNSO_7ScaleInE1ELSR_1EEEEEENS4_6LayoutINS5_IJSC_SC_SC_EEENS5_IJNSA_ILi0EEESW_SW_EEEEENS5_IJNS4_10UnderscoreESZ_SZ_EEEEENS4_23SM90_TMA_LOAD_MULTICASTENS4_14ComposedLayoutINS4_7SwizzleILi3ELi4ELi3EEENS4_18smem_ptr_flag_bitsILi16EEENSU_INS5_IJNSA_ILi8EEESG_EEENS5_IJSG_SC_EEEEEEEvNS4_8identityES12_S1C_vS1D_EENS_8epilogue10collective6detail29Sm90TmaWarpSpecializedAdapterINS1G_15DefaultEpilogueISJ_SK_SK_NS1F_6thread17LinearCombinationISJ_Li1EffLNS1K_9ScaleType4KindE0ELNS_15FloatRoundStyleE2ESJ_EENS1_15EpilogueDefaultEEEEEvvEEEEvNT_6ParamsE)
        .other          _ZN7cutlass13device_kernelINS_4gemm6kernel13GemmUniversalIN4cute5tupleIJiiiiEEENS1_10collective13CollectiveMmaINS1_34MainloopSm90TmaGmmaWarpSpecializedILi4ENS5_IJNS4_1CILi4EEESB_NSA_ILi1EEEEEENS1_32KernelTmaWarpSpecializedPingpongEEENS5_IJNSA_ILi64EEENSA_ILi128EEESH_EEENS_6half_tENS5_IJlSC_lEEESJ_SK_NS4_8TiledMMAINS4_8MMA_AtomIJNS4_4SM904GMMA26MMA_64x128x16_F32F16F16_SSILNSO_5MajorE0ELSQ_0ELNSO_7ScaleInE1ELSR_1EEEEEENS4_6LayoutINS5_IJSC_SC_SC_EEENS5_IJNSA_ILi0EEESW_SW_EEEEENS5_IJNS4_10UnderscoreESZ_SZ_EEEEENS4_23SM90_TMA_LOAD_MULTICASTENS4_14ComposedLayoutINS4_7SwizzleILi3ELi4ELi3EEENS4_18smem_ptr_flag_bitsILi16EEENSU_INS5_IJNSA_ILi8EEESG_EEENS5_IJSG_SC_EEEEEEEvNS4_8identityES12_S1C_vS1D_EENS_8epilogue10collective6detail29Sm90TmaWarpSpecializedAdapterINS1G_15DefaultEpilogueISJ_SK_SK_NS1F_6thread17LinearCombinationISJ_Li1EffLNS1K_9ScaleType4KindE0ELNS_15FloatRoundStyleE2ESJ_EENS1_15EpilogueDefaultEEEEEvvEEEEvNT_6ParamsE,@"STO_CUDA_ENTRY STV_DEFAULT"
_ZN7cutlass13device_kernelINS_4gemm6kernel13GemmUniversalIN4cute5tupleIJiiiiEEENS1_10collective13CollectiveMmaINS1_34MainloopSm90TmaGmmaWarpSpecializedILi4ENS5_IJNS4_1CILi4EEESB_NSA_ILi1EEEEEENS1_32KernelTmaWarpSpecializedPingpongEEENS5_IJNSA_ILi64EEENSA_ILi128EEESH_EEENS_6half_tENS5_IJlSC_lEEESJ_SK_NS4_8TiledMMAINS4_8MMA_AtomIJNS4_4SM904GMMA26MMA_64x128x16_F32F16F16_SSILNSO_5MajorE0ELSQ_0ELNSO_7ScaleInE1ELSR_1EEEEEENS4_6LayoutINS5_IJSC_SC_SC_EEENS5_IJNSA_ILi0EEESW_SW_EEEEENS5_IJNS4_10UnderscoreESZ_SZ_EEEEENS4_23SM90_TMA_LOAD_MULTICASTENS4_14ComposedLayoutINS4_7SwizzleILi3ELi4ELi3EEENS4_18smem_ptr_flag_bitsILi16EEENSU_INS5_IJNSA_ILi8EEESG_EEENS5_IJSG_SC_EEEEEEEvNS4_8identityES12_S1C_vS1D_EENS_8epilogue10collective6detail29Sm90TmaWarpSpecializedAdapterINS1G_15DefaultEpilogueISJ_SK_SK_NS1F_6thread17LinearCombinationISJ_Li1EffLNS1K_9ScaleType4KindE0ELNS_15FloatRoundStyleE2ESJ_EENS1_15EpilogueDefaultEEEEEvvEEEEvNT_6ParamsE:
[----:B------:R-:W0:Y:S01]  /*0000*/  LDC R1, c[0x0][0x28] ;  /* 0x00000a00ff017b82 */ /* 0x000e220000000800 */
[----:B------:R-:W1:Y:S01]  /*0010*/  S2R R0, SR_TID.X ;  /* 0x0000000000007919 */ /* 0x000e620000002100 */
[----:B------:R-:W-:Y:S01]  /*0020*/  ELECT P0, URZ, PT ;  /* 0x00000000003f782f */ /* 0x000fe20003800000 */
[----:B------:R-:W-:Y:S01]  /*0030*/  BSSY B0, `(.L_x_0) ;  /* 0x0000014000007945 */ /* 0x000fe20003800000 */
[--C-:B-1----:R-:W-:Y:S02]  /*0040*/  SHF.R.U32.HI R2, RZ, 0x5, R0.reuse ;  /* 0x00000005ff027819 */ /* 0x102fe40000011600 */
[----:B------:R-:W-:-:S03]  /*0050*/  SHF.R.U32.HI R4, RZ, 0x7, R0 ;  /* 0x00000007ff047819 */ /* 0x000fc60000011600 */
[----:B------:R-:W1:Y:S02]  /*0060*/  SHFL.IDX PT, R3, R2, RZ, 0x1f ;  /* 0x00001fff02037589 */ /* 0x000e6400000e0000 */
[----:B-1----:R-:W-:Y:S02]  /*0070*/  R2UR UR6, R3 ;  /* 0x00000000030672ca */ /* 0x002fe400000e0000 */
[----:B------:R1:W2:Y:S11]  /*0080*/  SHFL.IDX PT, R3, R4, RZ, 0x1f ;  /* 0x00001fff04037589 */ /* 0x0002b600000e0000 */
[----:B------:R-:W-:-:S02]  /*0090*/  USHF.R.S32.HI UR4, URZ, 0x1f, UR6 ;  /* 0x0000001f3f047899 */ /* 0x000fc40008011406 */
[----:B------:R-:W-:Y:S02]  /*00a0*/  ISETP.NE.OR P0, PT, RZ, UR6, !P0 ;  /* 0x00000006ff007c0c */ /* 0x000fe4000c705670 */
[----:B------:R-:W-:-:S04]  /*00b0*/  ULEA.HI UR4, UR4, UR6, URZ, 0x2 ;  /* 0x0000000604047291 */ /* 0x000fc8000f8f103f */
[----:B------:R-:W-:-:S04]  /*00c0*/  ULOP3.LUT UR4, UR4, 0xfffffffc, URZ, 0xc0, !UPT ;  /* 0xfffffffc04047892 */ /* 0x000fc8000f8ec03f */
[----:B------:R-:W-:-:S03]  /*00d0*/  UIADD3 UR6, UR6, -UR4, URZ ;  /* 0x8000000406067290 */ /* 0x000fc6000fffe03f */
[----:B012---:R-:W-:Y:S09]  /*00e0*/  @P0 BRA `(.L_x_1) ;  /* 0x0000000000200947 */ /* 0x007ff20003800000 */
[----:B------:R-:W-:Y:S02]  /*00f0*/  ULDC.64 UR4, c[0x0][0x198] ;  /* 0x0000660000047ab9 */ /* 0x000fe40000000a00 */
[----:B------:R-:W-:Y:S02]  /*0100*/  UIADD3 UR8, UP0, UR4, 0xf0, URZ ;  /* 0x000000f004087890 */ /* 0x000fe4000ff1e03f */
[----:B------:R-:W-:Y:S02]  /*0110*/  UIADD3 UR4, UP1, UR4, 0x1f0, URZ ;  /* 0x000001f004047890 */ /* 0x000fe4000ff3e03f */
[----:B------:R-:W-:Y:S02]  /*0120*/  UIADD3.X UR9, URZ, UR5, URZ, UP0, !UPT ;  /* 0x000000053f097290 */ /* 0x000fe400087fe43f */
[----:B------:R-:W-:-:S07]  /*0130*/  UIADD3.X UR5, URZ, UR5, URZ, UP1, !UPT ;  /* 0x000000053f057290 */ /* 0x000fce0008ffe43f */
[----:B------:R0:W-:Y:S02]  /*0140*/  UTMACCTL.PF [UR8] ;  /* 0x00000000080079b9 */ /* 0x0001e40008040000 */
[----:B------:R0:W-:Y:S02]  /*0150*/  UTMACCTL.PF [UR4] ;  /* 0x00000000040079b9 */ /* 0x0001e40008040000 */
[----:B0-----:R-:W-:Y:S01]  /*0160*/  NOP ;  /* 0x0000000000007918 */ /* 0x001fe20000000000 */
.L_x_1:
[----:B------:R-:W-:Y:S05]  /*0170*/  BSYNC B0 ;  /* 0x0000000000007941 */ /* 0x000fea0003800000 */
.L_x_0:
[----:B------:R-:W0:Y:S01]  /*0180*/  SHFL.IDX PT, R5, R2, RZ, 0x1f ;  /* 0x00001fff02057589 */ /* 0x000e2200000e0000 */
[----:B------:R-:W-:Y:S01]  /*0190*/  R2UR UR19, R3 ;  /* 0x00000000031372ca */ /* 0x000fe200000e0000 */
[----:B------:R-:W-:-:S04]  /*01a0*/  UISETP.NE.AND UP0, UPT, UR6, 0x3, UPT ;  /* 0x000000030600788c */ /* 0x000fc8000bf05270 */
[----:B------:R-:W-:-:S08]  /*01b0*/  UISETP.EQ.OR UP0, UPT, UR6, URZ, !UP0 ;  /* 0x0000003f0600728c */ /* 0x000fd0000c702670 */
[----:B------:R-:W-:Y:S02]  /*01c0*/  UIADD3 UR14, UR19, -0x1, URZ ;  /* 0xffffffff130e7890 */ /* 0x000fe4000fffe03f */
[----:B------:R-:W-:Y:S02]  /*01d0*/  UISETP.EQ.AND UP0, UPT, UR19, URZ, UP0 ;  /* 0x0000003f1300728c */ /* 0x000fe40008702270 */
[----:B------:R-:W-:Y:S02]  /*01e0*/  UISETP.GE.U32.AND UP1, UPT, UR14, 0x2, UPT ;  /* 0x000000020e00788c */ /* 0x000fe4000bf26070 */
[----:B------:R-:W-:Y:S01]  /*01f0*/  USEL UR40, URZ, 0x1, !UP0 ;  /* 0x000000013f287887 */ /* 0x000fe2000c000000 */
[----:B0-----:R-:W-:-:S03]  /*0200*/  ISETP.NE.AND P0, PT, R5, RZ, PT ;  /* 0x000000ff0500720c */ /* 0x001fc60003f05270 */
[----:B------:R-:W-:-:S10]  /*0210*/  USEL UR40, UR40, 0x2, UP1 ;  /* 0x0000000228287887 */ /* 0x000fd40008800000 */
[----:B------:R-:W-:Y:S05]  /*0220*/  @P0 BRA `(.L_x_2) ;  /* 0x0000000000580947 */ /* 0x000fea0003800000 */
[----:B------:R-:W0:Y:S01]  /*0230*/  S2UR UR7, SR_CgaCtaId ;  /* 0x00000000000779c3 */ /* 0x000e220000008800 */
[----:B------:R-:W-:Y:S01]  /*0240*/  UMOV UR4, 0x400 ;  /* 0x0000040000047882 */ /* 0x000fe20000000000 */
[----:B------:R-:W-:Y:S01]  /*0250*/  UMOV UR5, 0x1 ;  /* 0x0000000100057882 */ /* 0x000fe20000000000 */
[----:B------:R-:W-:Y:S01]  /*0260*/  UMOV UR8, 0x7 ;  /* 0x0000000700087882 */ /* 0x000fe20000000000 */
[----:B------:R-:W-:Y:S01]  /*0270*/  ELECT P0, URZ, PT ;  /* 0x00000000003f782f */ /* 0x000fe20003800000 */
[----:B------:R-:W-:-:S04]  /*0280*/  UIADD3 UR8, -UR8, 0x100000, URZ ;  /* 0x0010000008087890 */ /* 0x000fc8000fffe13f */
[----:B------:R-:W-:Y:S02]  /*0290*/  USHF.L.U32 UR9, UR8, 0xb, URZ ;  /* 0x0000000b08097899 */ /* 0x000fe4000800063f */
[----:B------:R-:W-:Y:S02]  /*02a0*/  USHF.L.U32 UR8, UR8, 0x1, URZ ;  /* 0x0000000108087899 */ /* 0x000fe4000800063f */
[----:B0-----:R-:W-:Y:S02]  /*02b0*/  ULEA UR7, UR7, UR4, 0x18 ;  /* 0x0000000407077291 */ /* 0x001fe4000f8ec03f */
[----:B------:R-:W-:-:S04]  /*02c0*/  UIADD3 UR4, -UR5, 0x100000, URZ ;  /* 0x0010000005047890 */ /* 0x000fc8000fffe13f */
[----:B------:R-:W-:Y:S02]  /*02d0*/  USHF.L.U32 UR5, UR4, 0xb, URZ ;  /* 0x0000000b04057899 */ /* 0x000fe4000800063f */
[----:B------:R-:W-:Y:S01]  /*02e0*/  USHF.L.U32 UR4, UR4, 0x1, URZ ;  /* 0x0000000104047899 */ /* 0x000fe2000800063f */
[----:B------:R-:W0:Y:S11]  /*02f0*/  FENCE.VIEW.ASYNC.S ;  /* 0x00000000000073c6 */ /* 0x000e360000000000 */
[----:B0-----:R0:W1:Y:S01]  /*0300*/  SYNCS.EXCH.64 URZ, [UR7], UR4 ;  /* 0x00000004073f75b2 */ /* 0x0010620008000100 */
[----:B------:R0:W2:Y:S01]  /*0310*/  SYNCS.EXCH.64 URZ, [UR7+0x20], UR8 ;  /* 0x00002008073f75b2 */ /* 0x0000a20008000100 */
[----:B------:R0:W3:Y:S01]  /*0320*/  SYNCS.EXCH.64 URZ, [UR7+0x8], UR4 ;  /* 0x00000804073f75b2 */ /* 0x0000e20008000100 */
[----:B------:R0:W4:Y:S01]  /*0330*/  SYNCS.EXCH.64 URZ, [UR7+0x28], UR8 ;  /* 0x00002808073f75b2 */ /* 0x0001220008000100 */
[----:B------:R0:W0:Y:S01]  /*0340*/  SYNCS.EXCH.64 URZ, [UR7+0x10], UR4 ;  /* 0x00001004073f75b2 */ /* 0x0000220008000100 */
[----:B------:R0:W0:Y:S01]  /*0350*/  SYNCS.EXCH.64 URZ, [UR7+0x30], UR8 ;  /* 0x00003008073f75b2 */ /* 0x0000220008000100 */
[----:B------:R0:W0:Y:S01]  /*0360*/  SYNCS.EXCH.64 URZ, [UR7+0x18], UR4 ;  /* 0x00001804073f75b2 */ /* 0x0000220008000100 */
[----:B------:R0:W0:Y:S01]  /*0370*/  SYNCS.EXCH.64 URZ, [UR7+0x38], UR8 ;  /* 0x00003808073f75b2 */ /* 0x0000220008000100 */
[----:B------:R-:W-:Y:S01]  /*0380*/  NOP ;  /* 0x0000000000007918 */ /* 0x000fe20000000000 */
.L_x_2:
[----:B------:R-:W5:Y:S01]  /*0390*/  S2UR UR15, SR_CTAID.X ;  /* 0x00000000000f79c3 */ /* 0x000f620000002500 */
[----:B------:R-:W-:Y:S01]  /*03a0*/  SHF.R.S32.HI R3, RZ, 0x1f, R0 ;  /* 0x0000001fff037819 */ /* 0x000fe20000011400 */
[----:B------:R-:W1:Y:S01]  /*03b0*/  SHFL.IDX PT, R12, R2, RZ, 0x1f ;  /* 0x00001fff020c7589 */ /* 0x000e6200000e0000 */
[----:B0-----:R-:W-:Y:S01]  /*03c0*/  ULDC UR4, c[0x0][0x150] ;  /* 0x0000540000047ab9 */ /* 0x001fe20000000800 */
[----:B------:R-:W-:Y:S02]  /*03d0*/  ELECT P0, URZ, PT ;  /* 0x00000000003f782f */ /* 0x000fe40003800000 */
[----:B------:R-:W-:Y:S01]  /*03e0*/  LEA.HI R3, R3, R0, RZ, 0x7 ;  /* 0x0000000003037211 */ /* 0x000fe200078f38ff */
[----:B------:R0:W2:Y:S01]  /*03f0*/  SHFL.IDX PT, R9, R2, RZ, 0x1f ;  /* 0x00001fff02097589 */ /* 0x0000a200000e0000 */
[----:B------:R-:W-:Y:S01]  /*0400*/  ELECT P1, URZ, PT ;  /* 0x00000000003f782f */ /* 0x000fe20003820000 */
[----:B------:R-:W0:Y:S01]  /*0410*/  S2UR UR8, SR_CTAID.Y ;  /* 0x00000000000879c3 */ /* 0x000e220000002600 */
[----:B------:R-:W-:Y:S01]  /*0420*/  LOP3.LUT R3, R3, 0xffffff80, RZ, 0xc0, !PT ;  /* 0xffffff8003037812 */ /* 0x000fe200078ec0ff */
[----:B------:R-:W-:Y:S01]  /*0430*/  ULDC UR5, c[0x0][0x154] ;  /* 0x0000550000057ab9 */ /* 0x000fe20000000800 */
[----:B------:R-:W-:Y:S01]  /*0440*/  ULDC UR7, c[0x0][0x144] ;  /* 0x0000510000077ab9 */ /* 0x000fe20000000800 */
[----:B------:R-:W-:Y:S01]  /*0450*/  UMOV UR18, 0x80 ;  /* 0x0000008000127882 */ /* 0x000fe20000000000 */
[----:B------:R-:W-:Y:S01]  /*0460*/  NOP ;  /* 0x0000000000007918 */ /* 0x000fe20000000000 */
[----:B------:R-:W-:Y:S01]  /*0470*/  IMAD.IADD R3, R0, 0x1, -R3 ;  /* 0x0000000100037824 */ /* 0x000fe200078e0a03 */
[----:B------:R-:W-:Y:S01]  /*0480*/  NOP ;  /* 0x0000000000007918 */ /* 0x000fe20000000000 */
[----:B------:R-:W-:Y:S01]  /*0490*/  ULDC UR17, c[0x0][0x148] ;  /* 0x0000520000117ab9 */ /* 0x000fe20000000800 */
[----:B------:R-:W-:Y:S01]  /*04a0*/  IMAD.MOV.U32 R23, RZ, RZ, 0x1 ;  /* 0x00000001ff177424 */ /* 0x000fe200078e00ff */
[----:B------:R0:W0:Y:S01]  /*04b0*/  SHFL.IDX PT, R97, R4, RZ, 0x1f ;  /* 0x00001fff04617589 */ /* 0x00002200000e0000 */
[----:B------:R-:W-:-:S02]  /*04c0*/  SHF.R.S32.HI R6, RZ, 0x1f, R3 ;  /* 0x0000001fff067819 */ /* 0x000fc40000011403 */
[----:B------:R-:W-:Y:S02]  /*04d0*/  ISETP.NE.AND P2, PT, RZ, UR19, PT ;  /* 0x00000013ff007c0c */ /* 0x000fe4000bf45270 */
[----:B------:R-:W-:Y:S02]  /*04e0*/  LEA.HI R7, R6, R3, RZ, 0x3 ;  /* 0x0000000306077211 */ /* 0x000fe400078f18ff */
[----:B-----5:R-:W-:Y:S02]  /*04f0*/  I2FP.F32.U32 R10, UR15 ;  /* 0x0000000f000a7c45 */ /* 0x020fe40008201000 */
[--C-:B------:R-:W-:Y:S02]  /*0500*/  SHF.R.S32.HI R8, RZ, 0x3, R7.reuse ;  /* 0x00000003ff087819 */ /* 0x100fe40000011407 */
[----:B------:R-:W-:Y:S01]  /*0510*/  SHF.R.S32.HI R7, RZ, 0x1f, R7 ;  /* 0x0000001fff077819 */ /* 0x000fe20000011407 */
[----:B------:R-:W-:Y:S01]  /*0520*/  FMUL R11, R10, UR4 ;  /* 0x000000040a0b7c20 */ /* 0x000fe20008400000 */
[----:B------:R-:W-:-:S02]  /*0530*/  SHF.R.S32.HI R10, RZ, 0x1f, R5 ;  /* 0x0000001fff0a7819 */ /* 0x000fc40000011405 */
[----:B------:R-:W-:Y:S02]  /*0540*/  LEA.HI R7, R7, R8, RZ, 0x2 ;  /* 0x0000000807077211 */ /* 0x000fe400078f10ff */
[----:B------:R-:W-:Y:S01]  /*0550*/  LEA.HI R10, R10, R5, RZ, 0x2 ;  /* 0x000000050a0a7211 */ /* 0x000fe200078f10ff */
[----:B------:R-:W5:Y:S01]  /*0560*/  F2I.U32.TRUNC.NTZ R11, R11 ;  /* 0x0000000b000b7305 */ /* 0x000f62000020f000 */
[----:B------:R-:W-:Y:S02]  /*0570*/  LOP3.LUT R7, R7, 0xfffffffc, RZ, 0xc0, !PT ;  /* 0xfffffffc07077812 */ /* 0x000fe400078ec0ff */
[----:B------:R-:W-:Y:S02]  /*0580*/  LOP3.LUT R10, R10, 0x3ffffffc, RZ, 0xc0, !PT ;  /* 0x3ffffffc0a0a7812 */ /* 0x000fe400078ec0ff */
[----:B-1----:R-:W-:Y:S01]  /*0590*/  ISETP.NE.OR P0, PT, R12, RZ, !P0 ;  /* 0x000000ff0c00720c */ /* 0x002fe20004705670 */
[----:B------:R-:W-:Y:S01]  /*05a0*/  IMAD.IADD R7, R8, 0x1, -R7 ;  /* 0x0000000108077824 */ /* 0x000fe200078e0a07 */
[----:B0-----:R-:W-:Y:S01]  /*05b0*/  I2FP.F32.U32 R2, UR8 ;  /* 0x0000000800027c45 */ /* 0x001fe20008201000 */
[----:B------:R-:W-:Y:S01]  /*05c0*/  IMAD.IADD R10, R5, 0x1, -R10 ;  /* 0x00000001050a7824 */ /* 0x000fe200078e0a0a */
[----:B--2---:R-:W-:-:S03]  /*05d0*/  ISETP.NE.OR P1, PT, R9, RZ, !P1 ;  /* 0x000000ff0900720c */ /* 0x004fc60004f25670 */
[----:B------:R-:W-:Y:S02]  /*05e0*/  IMAD R7, R10, 0x4, R7 ;  /* 0x000000040a077824 */ /* 0x000fe400078e0207 */
[----:B------:R-:W-:Y:S01]  /*05f0*/  FMUL R5, R2, UR5 ;  /* 0x0000000502057c20 */ /* 0x000fe20008400000 */
[----:B-----5:R-:W-:Y:S01]  /*0600*/  R2UR UR4, R11 ;  /* 0x000000000b0472ca */ /* 0x020fe200000e0000 */
[C---:B------:R-:W-:Y:S01]  /*0610*/  IMAD.SHL.U32 R22, R7.reuse, 0x4, RZ ;  /* 0x0000000407167824 */ /* 0x040fe200078e00ff */
[----:B------:R-:W-:Y:S01]  /*0620*/  SHF.R.S32.HI R2, RZ, 0x1f, R7 ;  /* 0x0000001fff027819 */ /* 0x000fe20000011407 */
[----:B------:R-:W-:Y:S02]  /*0630*/  VOTEU.ALL UP0, P0 ;  /* 0x00000000003f7886 */ /* 0x000fe40000000000 */
[----:B------:R-:W0:Y:S01]  /*0640*/  F2I.U32.TRUNC.NTZ R5, R5 ;  /* 0x0000000500057305 */ /* 0x000e22000020f000 */
[----:B------:R-:W-:Y:S01]  /*0650*/  LEA.HI R2, R2, R7, RZ, 0x2 ;  /* 0x0000000702027211 */ /* 0x000fe200078f10ff */
[----:B------:R-:W-:Y:S01]  /*0660*/  VOTEU.ALL UP1, P1 ;  /* 0x00000000003f7886 */ /* 0x000fe20000820000 */
[----:B------:R-:W1:Y:S01]  /*0670*/  @!UP0 S2UR UR11, SR_CgaCtaId ;  /* 0x00000000000b89c3 */ /* 0x000e620000008800 */
[----:B------:R-:W-:Y:S01]  /*0680*/  @!UP0 UMOV UR10, 0x400 ;  /* 0x00000400000a8882 */ /* 0x000fe20000000000 */
[----:B------:R-:W-:Y:S01]  /*0690*/  LOP3.LUT R2, R2, 0xfffffffc, RZ, 0xc0, !PT ;  /* 0xfffffffc02027812 */ /* 0x000fe200078ec0ff */
[----:B------:R-:W-:Y:S01]  /*06a0*/  VOTEU.ALL UP2, P1 ;  /* 0x00000000003f7886 */ /* 0x000fe20000840000 */
[----:B------:R-:W-:Y:S01]  /*06b0*/  LOP3.LUT R22, R7, 0xc, R22, 0x78, !PT ;  /* 0x0000000c07167812 */ /* 0x000fe200078e7816 */
[----:B------:R-:W-:-:S02]  /*06c0*/  UIADD3 UR4, -UR4, URZ, URZ ;  /* 0x0000003f04047290 */ /* 0x000fc4000fffe13f */
[----:B------:R-:W-:Y:S01]  /*06d0*/  IMAD.IADD R2, R7, 0x1, -R2 ;  /* 0x0000000107027824 */ /* 0x000fe200078e0a02 */
[----:B------:R-:W2:Y:S01]  /*06e0*/  @!UP1 S2UR UR16, SR_CgaCtaId ;  /* 0x00000000001099c3 */ /* 0x000ea20000008800 */
[----:B------:R-:W-:Y:S01]  /*06f0*/  UIMAD UR7, UR7, UR4, UR15 ;  /* 0x00000004070772a4 */ /* 0x000fe2000f8e020f */
[----:B0-----:R-:W-:Y:S02]  /*0700*/  R2UR UR9, R5 ;  /* 0x00000000050972ca */ /* 0x001fe400000e0000 */
[----:B------:R-:W-:Y:S01]  /*0710*/  UMOV UR4, 0x20 ;  /* 0x0000002000047882 */ /* 0x000fe20000000000 */
[----:B------:R-:W-:Y:S01]  /*0720*/  @!UP1 UMOV UR13, 0x400 ;  /* 0x00000400000d9882 */ /* 0x000fe20000000000 */
[----:B------:R-:W-:-:S04]  /*0730*/  @!UP0 UIADD3 UR4, -UR4, 0x100000, URZ ;  /* 0x0010000004048890 */ /* 0x000fc8000fffe13f */
[----:B------:R-:W-:Y:S02]  /*0740*/  @!UP0 USHF.L.U32 UR5, UR4, 0xb, URZ ;  /* 0x0000000b04058899 */ /* 0x000fe4000800063f */
[----:B------:R-:W-:Y:S01]  /*0750*/  @!UP0 USHF.L.U32 UR4, UR4, 0x1, URZ ;  /* 0x0000000104048899 */ /* 0x000fe2000800063f */
[----:B------:R-:W-:Y:S01]  /*0760*/  ISETP.NE.AND P3, PT, R2, UR7, PT ;  /* 0x0000000702007c0c */ /* 0x000fe2000bf65270 */
[----:B------:R-:W-:Y:S01]  /*0770*/  VOTEU.ALL UP3, P1 ;  /* 0x00000000003f7886 */ /* 0x000fe20000860000 */
[----:B------:R-:W0:Y:S01]  /*0780*/  LDC R2, c[0x0][0x140] ;  /* 0x00005000ff027b82 */ /* 0x000e220000000800 */
[----:B------:R-:W-:Y:S01]  /*0790*/  VOTEU.ALL UP4, P1 ;  /* 0x00000000003f7886 */ /* 0x000fe20000880000 */
[----:B------:R-:W-:Y:S01]  /*07a0*/  VOTEU.ALL UP5, P1 ;  /* 0x00000000003f7886 */ /* 0x000fe200008a0000 */
[----:B-1----:R-:W-:Y:S02]  /*07b0*/  @!UP0 ULEA UR12, UR11, UR10, 0x18 ;  /* 0x0000000a0b0c8291 */ /* 0x002fe4000f8ec03f */
[----:B------:R-:W-:-:S04]  /*07c0*/  @!UP1 UIADD3 UR10, -UR18, 0x100000, URZ ;  /* 0x00100000120a9890 */ /* 0x000fc8000fffe13f */
[----:B------:R-:W-:Y:S02]  /*07d0*/  @!UP1 USHF.L.U32 UR11, UR10, 0xb, URZ ;  /* 0x0000000b0a0b9899 */ /* 0x000fe4000800063f */
[----:B------:R-:W-:Y:S01]  /*07e0*/  @!UP1 USHF.L.U32 UR10, UR10, 0x1, URZ ;  /* 0x000000010a0a9899 */ /* 0x000fe2000800063f */
[----:B------:R-:W-:Y:S01]  /*07f0*/  VOTEU.ALL UP0, P0 ;  /* 0x00000000003f7886 */ /* 0x000fe20000000000 */
[----:B------:R-:W-:Y:S01]  /*0800*/  @P3 SHF.R.S32.HI R5, RZ, 0x1f, R22 ;  /* 0x0000001fff053819 */ /* 0x000fe20000011416 */
[----:B------:R-:W-:Y:S02]  /*0810*/  UIADD3 UR9, -UR9, URZ, URZ ;  /* 0x0000003f09097290 */ /* 0x000fe4000fffe13f */
[----:B--2---:R-:W-:Y:S01]  /*0820*/  @!UP1 ULEA UR13, UR16, UR13, 0x18 ;  /* 0x0000000d100d9291 */ /* 0x004fe2000f8ec03f */
[----:B------:R-:W-:Y:S01]  /*0830*/  @P3 LEA.HI R5, R5, R22, RZ, 0x2 ;  /* 0x0000001605053211 */ /* 0x000fe200078f10ff */
[----:B------:R-:W-:Y:S01]  /*0840*/  VOTEU.ALL UP1, P0 ;  /* 0x00000000003f7886 */ /* 0x000fe20000020000 */
[----:B------:R-:W-:Y:S01]  /*0850*/  LOP3.LUT P0, RZ, R3, 0x7, RZ, 0xc0, !PT ;  /* 0x0000000703ff7812 */ /* 0x000fe2000780c0ff */
[----:B------:R-:W1:Y:S02]  /*0860*/  FENCE.VIEW.ASYNC.S ;  /* 0x00000000000073c6 */ /* 0x000e640000000000 */
[----:B-1----:R-:W1:Y:S01]  /*0870*/  @!UP0 SYNCS.EXCH.64 URZ, [UR12+0x70], UR4 ;  /* 0x000070040c3f85b2 */ /* 0x002e620008000100 */
[----:B------:R-:W-:-:S02]  /*0880*/  @P3 SHF.R.S32.HI R5, RZ, 0x2, R5 ;  /* 0x00000002ff053819 */ /* 0x000fc40000011405 */
[----:B------:R-:W-:Y:S02]  /*0890*/  ISETP.LT.U32.AND P0, PT, R22, 0x10, !P0 ;  /* 0x000000101600780c */ /* 0x000fe40004701070 */
[----:B0-----:R-:W-:Y:S02]  /*08a0*/  ISETP.EQ.U32.AND P1, PT, R2, 0x1, PT ;  /* 0x000000010200780c */ /* 0x001fe40003f22070 */
[----:B------:R-:W-:Y:S01]  /*08b0*/  SEL R2, RZ, 0x1, !P0 ;  /* 0x00000001ff027807 */ /* 0x000fe20004000000 */
[----:B------:R0:W2:Y:S01]  /*08c0*/  @!UP1 SYNCS.EXCH.64 URZ, [UR12+0x78], UR4 ;  /* 0x000078040c3f95b2 */ /* 0x0000a20008000100 */
[----:B------:R-:W-:Y:S01]  /*08d0*/  NOP ;  /* 0x0000000000007918 */ /* 0x000fe20000000000 */
[----:B0-----:R-:W-:Y:S01]  /*08e0*/  UIMAD UR4, UR17, UR9, UR8 ;  /* 0x00000009110472a4 */ /* 0x001fe2000f8e0208 */
[----:B------:R0:W0:Y:S05]  /*08f0*/  @!UP2 SYNCS.EXCH.64 URZ, [UR13+0x50], UR10 ;  /* 0x0000500a0d3fa5b2 */ /* 0x00002a0008000100 */
[----:B------:R-:W-:-:S04]  /*0900*/  @P3 ISETP.NE.AND P4, PT, R5, UR4, PT ;  /* 0x0000000405003c0c */ /* 0x000fc8000bf85270 */
[----:B------:R-:W-:-:S04]  /*0910*/  @P3 SEL R23, RZ, 0x1, P4 ;  /* 0x00000001ff173807 */ /* 0x000fc80002000000 */
[----:B------:R-:W-:Y:S01]  /*0920*/  LOP3.LUT R23, R23, R2, RZ, 0xc0, !PT ;  /* 0x0000000217177212 */ /* 0x000fe200078ec0ff */
[----:B------:R0:W0:Y:S01]  /*0930*/  @!UP3 SYNCS.EXCH.64 URZ, [UR13+0x58], UR10 ;  /* 0x0000580a0d3fb5b2 */ /* 0x0000220008000100 */
[----:B------:R0:W0:Y:S01]  /*0940*/  @!UP4 SYNCS.EXCH.64 URZ, [UR13+0x60], UR10 ;  /* 0x0000600a0d3fc5b2 */ /* 0x0000220008000100 */
[----:B------:R0:W0:Y:S01]  /*0950*/  @!UP5 SYNCS.EXCH.64 URZ, [UR13+0x68], UR10 ;  /* 0x0000680a0d3fd5b2 */ /* 0x0000220008000100 */
[----:B------:R-:W-:Y:S01]  /*0960*/  NOP ;  /* 0x0000000000007918 */ /* 0x000fe20000000000 */
[----:B-1----:R-:W-:Y:S05]  /*0970*/  @!P1 BRA `(.L_x_3) ;  /* 0x0000000000089947 */ /* 0x002fea0003800000 */
[----:B0-234-:R-:W-:Y:S01]  /*0980*/  UCGABAR_ARV ;  /* 0x00000000000079c7 */ /* 0x01dfe20008000000 */
[----:B------:R-:W-:Y:S05]  /*0990*/  BRA `(.L_x_4) ;  /* 0x0000000000047947 */ /* 0x000fea0003800000 */
.L_x_3:
[----:B0-234-:R-:W-:Y:S01]  /*09a0*/  NOP ;  /* 0x0000000000007918 */ /* 0x01dfe20000000000 */
.L_x_4:
[----:B------:R-:W-:Y:S01]  /*09b0*/  ULDC.64 UR4, c[0x0][0x598] ;  /* 0x0001660000047ab9 */ /* 0x000fe20000000a00 */
[----:B------:R-:W-:Y:S01]  /*09c0*/  ULDC.64 UR54, c[0x0][0x208] ;  /* 0x0000820000367ab9 */ /* 0x000fe20000000a00 */
[----:B------:R-:W-:-:S04]  /*09d0*/  ISETP.NE.U32.AND P0, PT, RZ, UR4, PT ;  /* 0x00000004ff007c0c */ /* 0x000fc8000bf05070 */
[----:B------:R-:W-:-:S13]  /*09e0*/  ISETP.NE.AND.EX P0, PT, RZ, UR5, PT, P0 ;  /* 0x00000005ff007c0c */ /* 0x000fda000bf05300 */
[----:B------:R-:W-:Y:S05]  /*09f0*/  @!P0 BRA `(.L_x_5) ;  /* 0x00000000001c8947 */ /* 0x000fea0003800000 */
[----:B------:R-:W0:Y:S02]  /*0a00*/  LDC.64 R4, c[0x0][0x598] ;  /* 0x00016600ff047b82 */ /* 0x000e240000000a00 */
[----:B0-----:R-:W2:Y:S02]  /*0a10*/  LDG.E.64 R4, desc[UR54][R4.64] ;  /* 0x0000003604047981 */ /* 0x001ea4000c1e1b00 */
[----:B--2---:R-:W-:-:S04]  /*0a20*/  ISETP.NE.U32.AND P0, PT, R4, RZ, PT ;  /* 0x000000ff0400720c */ /* 0x004fc80003f05070 */
[----:B------:R-:W-:-:S13]  /*0a30*/  ISETP.NE.AND.EX P0, PT, R5, RZ, PT, P0 ;  /* 0x000000ff0500720c */ /* 0x000fda0003f05300 */
[----:B------:R-:W-:Y:S05]  /*0a40*/  @!P0 BRA `(.L_x_5) ;  /* 0x0000000000088947 */ /* 0x000fea0003800000 */
[----:B------:R0:W5:Y:S01]  /*0a50*/  LD.E R88, desc[UR54][R4.64] ;  /* 0x0000003604587980 */ /* 0x000162000c101900 */
[----:B------:R-:W-:Y:S05]  /*0a60*/  BRA `(.L_x_6) ;  /* 0x0000000000247947 */ /* 0x000fea0003800000 */
.L_x_5:
[----:B------:R-:W-:Y:S02]  /*0a70*/  ULDC.64 UR4, c[0x0][0x588] ;  /* 0x0001620000047ab9 */ /* 0x000fe40000000a00 */
[----:B------:R-:W-:-:S04]  /*0a80*/  ISETP.NE.U32.AND P0, PT, RZ, UR4, PT ;  /* 0x00000004ff007c0c */ /* 0x000fc8000bf05070 */
[----:B------:R-:W-:-:S13]  /*0a90*/  ISETP.NE.AND.EX P0, PT, RZ, UR5, PT, P0 ;  /* 0x00000005ff007c0c */ /* 0x000fda000bf05300 */
[----:B------:R-:W-:Y:S05]  /*0aa0*/  @!P0 BRA `(.L_x_7) ;  /* 0x00000000000c8947 */ /* 0x000fea0003800000 */
[----:B------:R-:W0:Y:S02]  /*0ab0*/  LDC.64 R88, c[0x0][0x588] ;  /* 0x00016200ff587b82 */ /* 0x000e240000000a00 */
[----:B0-----:R1:W5:Y:S01]  /*0ac0*/  LDG.E R88, desc[UR54][R88.64] ;  /* 0x0000003658587981 */ /* 0x001362000c1e1900 */
[----:B------:R-:W-:Y:S05]  /*0ad0*/  BRA `(.L_x_6) ;  /* 0x0000000000087947 */ /* 0x000fea0003800000 */
.L_x_7:
[----:B------:R-:W-:Y:S02]  /*0ae0*/  ULDC UR4, c[0x0][0x580] ;  /* 0x0001600000047ab9 */ /* 0x000fe40000000800 */
[----:B------:R-:W-:-:S07]  /*0af0*/  IMAD.U32 R88, RZ, RZ, UR4 ;  /* 0x00000004ff587e24 */ /* 0x000fce000f8e00ff */
.L_x_6:
[----:B------:R-:W-:Y:S02]  /*0b00*/  ULDC.64 UR4, c[0x0][0x5a0] ;  /* 0x0001680000047ab9 */ /* 0x000fe40000000a00 */
[----:B------:R-:W-:-:S04]  /*0b10*/  ISETP.NE.U32.AND P0, PT, RZ, UR4, PT ;  /* 0x00000004ff007c0c */ /* 0x000fc8000bf05070 */
[----:B------:R-:W-:-:S13]  /*0b20*/  ISETP.NE.AND.EX P0, PT, RZ, UR5, PT, P0 ;  /* 0x00000005ff007c0c */ /* 0x000fda000bf05300 */
[----:B------:R-:W-:Y:S05]  /*0b30*/  @!P0 BRA `(.L_x_8) ;  /* 0x00000000001c8947 */ /* 0x000fea0003800000 */
[----:B0-----:R-:W0:Y:S02]  /*0b40*/  LDC.64 R4, c[0x0][0x5a0] ;  /* 0x00016800ff047b82 */ /* 0x001e240000000a00 */
[----:B0-----:R-:W2:Y:S02]  /*0b50*/  LDG.E.64 R4, desc[UR54][R4.64] ;  /* 0x0000003604047981 */ /* 0x001ea4000c1e1b00 */
[----:B--2---:R-:W-:-:S04]  /*0b60*/  ISETP.NE.U32.AND P0, PT, R4, RZ, PT ;  /* 0x000000ff0400720c */ /* 0x004fc80003f05070 */
[----:B------:R-:W-:-:S13]  /*0b70*/  ISETP.NE.AND.EX P0, PT, R5, RZ, PT, P0 ;  /* 0x000000ff0500720c */ /* 0x000fda0003f05300 */
[----:B------:R-:W-:Y:S05]  /*0b80*/  @!P0 BRA `(.L_x_8) ;  /* 0x0000000000088947 */ /* 0x000fea0003800000 */
[----:B-1----:R0:W5:Y:S01]  /*0b90*/  LD.E R89, desc[UR54][R4.64] ;  /* 0x0000003604597980 */ /* 0x002162000c101900 */
[----:B------:R-:W-:Y:S05]  /*0ba0*/  BRA `(.L_x_9) ;  /* 0x0000000000247947 */ /* 0x000fea0003800000 */
.L_x_8:
[----:B------:R-:W-:Y:S02]  /*0bb0*/  ULDC.64 UR4, c[0x0][0x590] ;  /* 0x0001640000047ab9 */ /* 0x000fe40000000a00 */
[----:B------:R-:W-:-:S04]  /*0bc0*/  ISETP.NE.U32.AND P0, PT, RZ, UR4, PT ;  /* 0x00000004ff007c0c */ /* 0x000fc8000bf05070 */
[----:B------:R-:W-:-:S13]  /*0bd0*/  ISETP.NE.AND.EX P0, PT, RZ, UR5, PT, P0 ;  /* 0x00000005ff007c0c */ /* 0x000fda000bf05300 */
[----:B------:R-:W-:Y:S05]  /*0be0*/  @!P0 BRA `(.L_x_10) ;  /* 0x00000000000c8947 */ /* 0x000fea0003800000 */
[----:B0-----:R-:W1:Y:S02]  /*0bf0*/  LDC.64 R4, c[0x0][0x590] ;  /* 0x00016400ff047b82 */ /* 0x001e640000000a00 */
[----:B-1----:R1:W5:Y:S01]  /*0c00*/  LDG.E R89, desc[UR54][R4.64] ;  /* 0x0000003604597981 */ /* 0x002362000c1e1900 */
[----:B------:R-:W-:Y:S05]  /*0c10*/  BRA `(.L_x_9) ;  /* 0x0000000000087947 */ /* 0x000fea0003800000 */
.L_x_10:
[----:B------:R-:W-:Y:S02]  /*0c20*/  ULDC UR4, c[0x0][0x584] ;  /* 0x0001610000047ab9 */ /* 0x000fe40000000800 */
[----:B-1----:R-:W-:-:S07]  /*0c30*/  IMAD.U32 R89, RZ, RZ, UR4 ;  /* 0x00000004ff597e24 */ /* 0x002fce000f8e00ff */
.L_x_9:
[----:B------:R-:W-:Y:S01]  /*0c40*/  ULDC UR4, c[0x0][0x65c] ;  /* 0x0001970000047ab9 */ /* 0x000fe20000000800 */
[----:B01----:R-:W0:Y:S01]  /*0c50*/  LDC.64 R4, c[0x0][0x650] ;  /* 0x00019400ff047b82 */ /* 0x003e220000000a00 */
[----:B------:R-:W-:Y:S01]  /*0c60*/  UISETP.NE.AND UP2, UPT, UR4, 0x1, UPT ;  /* 0x000000010400788c */ /* 0x000fe2000bf45270 */
[----:B------:R-:W-:Y:S01]  /*0c70*/  IMAD.MOV.U32 R18, RZ, RZ, -0x1 ;  /* 0xffffffffff127424 */ /* 0x000fe200078e00ff */
[----:B------:R-:W-:Y:S01]  /*0c80*/  UISETP.NE.AND UP0, UPT, UR19, 0x2, UPT ;  /* 0x000000021300788c */ /* 0x000fe2000bf05270 */
[----:B------:R-:W-:Y:S01]  /*0c90*/  IMAD.MOV.U32 R19, RZ, RZ, -0x1 ;  /* 0xffffffffff137424 */ /* 0x000fe200078e00ff */
[----:B------:R-:W-:-:S07]  /*0ca0*/  UP2UR UR38, UPR, URZ, 0x4 ;  /* 0x000000043f267883 */ /* 0x000fce0008000000 */
[----:B------:R-:W-:Y:S01]  /*0cb0*/  @UP2 ULDC UR12, c[0x0][0x10] ;  /* 0x00000400000c2ab9 */ /* 0x000fe20000000800 */
[----:B------:R-:W-:Y:S01]  /*0cc0*/  @UP2 UMOV UR4, UR8 ;  /* 0x0000000800042c82 */ /* 0x000fe20008000000 */
[----:B------:R-:W-:Y:S01]  /*0cd0*/  @UP2 UMOV UR5, URZ ;  /* 0x0000003f00052c82 */ /* 0x000fe20008000000 */
[----:B------:R-:W-:Y:S01]  /*0ce0*/  @!UP2 ULDC UR16, c[0x0][0xc] ;  /* 0x000003000010aab9 */ /* 0x000fe20000000800 */
[----:B------:R-:W-:Y:S01]  /*0cf0*/  @UP2 UIMAD.WIDE.U32 UR12, UR15, UR12, UR4 ;  /* 0x0000000c0f0c22a5 */ /* 0x000fe2000f8e0004 */
[----:B------:R-:W-:Y:S02]  /*0d00*/  ULDC UR10, c[0x0][0xc] ;  /* 0x00000300000a7ab9 */ /* 0x000fe40000000800 */
[----:B------:R-:W-:Y:S01]  /*0d10*/  @UP2 UMOV UR4, URZ ;  /* 0x0000003f00042c82 */ /* 0x000fe20008000000 */
[----:B------:R-:W-:Y:S01]  /*0d20*/  UMOV UR5, URZ ;  /* 0x0000003f00057c82 */ /* 0x000fe20008000000 */
[----:B------:R-:W-:Y:S01]  /*0d30*/  @UP2 UIADD3 UR18, UR13, UR4, URZ ;  /* 0x000000040d122290 */ /* 0x000fe2000fffe03f */
[----:B------:R-:W-:-:S02]  /*0d40*/  ULDC UR11, c[0x0][0x10] ;  /* 0x00000400000b7ab9 */ /* 0x000fc40000000800 */
[----:B------:R-:W-:Y:S01]  /*0d50*/  UMOV UR4, UR15 ;  /* 0x0000000f00047c82 */ /* 0x000fe20008000000 */
[----:B------:R-:W-:Y:S02]  /*0d60*/  UIMAD.WIDE.U32 UR10, UR10, UR11, URZ ;  /* 0x0000000b0a0a72a5 */ /* 0x000fe4000f8e003f */
[----:B------:R-:W-:Y:S01]  /*0d70*/  @!UP2 UIMAD.WIDE.U32 UR4, UR8, UR16, UR4 ;  /* 0x000000100804a2a5 */ /* 0x000fe2000f8e0004 */
[----:B------:R-:W-:Y:S02]  /*0d80*/  ULDC UR13, c[0x0][0x14] ;  /* 0x00000500000d7ab9 */ /* 0x000fe40000000800 */
[----:B------:R-:W-:Y:S02]  /*0d90*/  UIMAD.WIDE.U32 UR52, UR10, UR13, URZ ;  /* 0x0000000d0a3472a5 */ /* 0x000fe4000f8e003f */
[----:B------:R-:W-:Y:S02]  /*0da0*/  UIMAD UR39, UR11, UR13, URZ ;  /* 0x0000000d0b2772a4 */ /* 0x000fe4000f8e023f */
[----:B------:R-:W-:Y:S01]  /*0db0*/  @!UP2 UMOV UR12, UR4 ;  /* 0x00000004000cac82 */ /* 0x000fe20008000000 */
[----:B------:R-:W-:Y:S01]  /*0dc0*/  @!UP2 UMOV UR18, UR5 ;  /* 0x000000050012ac82 */ /* 0x000fe20008000000 */
[----:B------:R-:W-:-:S02]  /*0dd0*/  UIADD3 UR39, UR53, UR39, URZ ;  /* 0x0000002735277290 */ /* 0x000fc4000fffe03f */
[----:B------:R-:W-:-:S04]  /*0de0*/  UIADD3 UR4, UP1, UR12, UR52, URZ ;  /* 0x000000340c047290 */ /* 0x000fc8000ff3e03f */
[----:B------:R-:W-:Y:S02]  /*0df0*/  UIADD3.X UR5, UR18, UR39, URZ, UP1, !UPT ;  /* 0x0000002712057290 */ /* 0x000fe40008ffe43f */
[----:B------:R-:W-:Y:S02]  /*0e00*/  USEL UR4, UR4, UR12, !UP0 ;  /* 0x0000000c04047287 */ /* 0x000fe4000c000000 */
[----:B------:R-:W-:-:S04]  /*0e10*/  USEL UR5, UR5, UR18, !UP0 ;  /* 0x0000001205057287 */ /* 0x000fc8000c000000 */
[----:B0-----:R-:W-:Y:S01]  /*0e20*/  ISETP.LE.U32.AND P0, PT, R4, UR4, PT ;  /* 0x0000000404007c0c */ /* 0x001fe2000bf03070 */
[----:B------:R-:W-:Y:S01]  /*0e30*/  IMAD.U32 R16, RZ, RZ, UR4 ;  /* 0x00000004ff107e24 */ /* 0x000fe2000f8e00ff */
[----:B------:R-:W-:Y:S01]  /*0e40*/  PRMT R4, RZ, 0x7610, R4 ;  /* 0x00007610ff047816 */ /* 0x000fe20000000004 */
[----:B------:R-:W-:Y:S02]  /*0e50*/  IMAD.U32 R2, RZ, RZ, UR5 ;  /* 0x00000005ff027e24 */ /* 0x000fe4000f8e00ff */
[----:B------:R-:W-:-:S03]  /*0e60*/  IMAD.U32 R17, RZ, RZ, UR5 ;  /* 0x00000005ff117e24 */ /* 0x000fc6000f8e00ff */
[----:B------:R-:W-:Y:S01]  /*0e70*/  ISETP.GE.U32.AND.EX P0, PT, R2, R5, PT, P0 ;  /* 0x000000050200720c */ /* 0x000fe20003f06100 */
[----:B------:R-:W-:-:S12]  /*0e80*/  IMAD.MOV.U32 R2, RZ, RZ, -0x1 ;  /* 0xffffffffff027424 */ /* 0x000fd800078e00ff */
[----:B------:R-:W-:Y:S05]  /*0e90*/  @P0 BRA `(.L_x_11) ;  /* 0x0000000400500947 */ /* 0x000fea0003800000 */
[----:B------:R-:W-:Y:S01]  /*0ea0*/  ULDC.64 UR18, c[0x0][0x628] ;  /* 0x00018a0000127ab9 */ /* 0x000fe20000000a00 */
[C---:B------:R-:W-:Y:S01]  /*0eb0*/  R2UR UR20, R16.reuse ;  /* 0x00000000101472ca */ /* 0x040fe200000e0000 */
[----:B------:R-:W-:Y:S01]  /*0ec0*/  ULDC UR16, c[0x0][0x630] ;  /* 0x00018c0000107ab9 */ /* 0x000fe20000000800 */
[----:B------:R-:W-:Y:S02]  /*0ed0*/  ISETP.NE.U32.AND P0, PT, RZ, UR18, PT ;  /* 0x00000012ff007c0c */ /* 0x000fe4000bf05070 */
[----:B------:R-:W-:Y:S02]  /*0ee0*/  R2UR UR4, R16 ;  /* 0x00000000100472ca */ /* 0x000fe400000e0000 */
[----:B------:R-:W-:Y:S02]  /*0ef0*/  ISETP.NE.AND.EX P0, PT, RZ, UR19, PT, P0 ;  /* 0x00000013ff007c0c */ /* 0x000fe4000bf05300 */
[----:B------:R-:W-:-:S11]  /*0f00*/  R2UR UR5, R17 ;  /* 0x00000000110572ca */ /* 0x000fd600000e0000 */
[----:B------:R-:W-:Y:S05]  /*0f10*/  @!P0 BRA `(.L_x_12) ;  /* 0x0000000000308947 */ /* 0x000fea0003800000 */
[----:B------:R-:W-:Y:S01]  /*0f20*/  R2UR UR4, R16 ;  /* 0x00000000100472ca */ /* 0x000fe200000e0000 */
[----:B------:R-:W-:Y:S01]  /*0f30*/  ULDC UR12, c[0x0][0x634] ;  /* 0x00018d00000c7ab9 */ /* 0x000fe20000000800 */
[----:B------:R-:W-:-:S11]  /*0f40*/  R2UR UR15, R17 ;  /* 0x00000000110f72ca */ /* 0x000fd600000e0000 */
[----:B------:R-:W-:-:S04]  /*0f50*/  UIADD3 UR12, UP1, UR4, UR12, URZ ;  /* 0x0000000c040c7290 */ /* 0x000fc8000ff3e03f */
[----:B------:R-:W-:-:S04]  /*0f60*/  UIADD3.X UR15, URZ, UR15, URZ, UP1, !UPT ;  /* 0x0000000f3f0f7290 */ /* 0x000fc80008ffe43f */
[----:B------:R-:W-:-:S04]  /*0f70*/  UIMAD.WIDE.U32 UR4, UR15, UR18, URZ ;  /* 0x000000120f0472a5 */ /* 0x000fc8000f8e003f */
[----:B------:R-:W-:Y:S02]  /*0f80*/  UIMAD.WIDE.U32 UR10, UP1, UR12, UR19, UR4 ;  /* 0x000000130c0a72a5 */ /* 0x000fe4000f820004 */
[----:B------:R-:W-:Y:S02]  /*0f90*/  UIMAD.WIDE.U32 UR4, UR12, UR18, URZ ;  /* 0x000000120c0472a5 */ /* 0x000fe4000f8e003f */
[----:B------:R-:W-:Y:S02]  /*0fa0*/  UIADD3.X UR13, URZ, URZ, URZ, UP1, !UPT ;  /* 0x0000003f3f0d7290 */ /* 0x000fe40008ffe43f */
[----:B------:R-:W-:Y:S01]  /*0fb0*/  UIADD3 URZ, UP1, UR5, UR10, URZ ;  /* 0x0000000a053f7290 */ /* 0x000fe2000ff3e03f */
[----:B------:R-:W-:-:S03]  /*0fc0*/  UMOV UR12, UR11 ;  /* 0x0000000b000c7c82 */ /* 0x000fc60008000000 */
[----:B------:R-:W-:-:S12]  /*0fd0*/  UIMAD.WIDE.U32.X UR4, UR15, UR19, UR12, UP1 ;  /* 0x000000130f0472a5 */ /* 0x000fd800088e040c */
.L_x_12:
[----:B------:R-:W-:Y:S01]  /*0fe0*/  USHF.R.U64 UR4, UR4, UR16, UR5 ;  /* 0x0000001004047299 */ /* 0x000fe20008001205 */
[----:B------:R-:W-:Y:S01]  /*0ff0*/  R2UR UR11, R17 ;  /* 0x00000000110b72ca */ /* 0x000fe200000e0000 */
[----:B------:R-:W-:Y:S02]  /*1000*/  USHF.R.U32.HI UR5, URZ, UR16, UR5 ;  /* 0x000000103f057299 */ /* 0x000fe40008011605 */
[----:B------:R-:W-:Y:S01]  /*1010*/  UIADD3 UR12, UP1, URZ, -UR4, URZ ;  /* 0x800000043f0c7290 */ /* 0x000fe2000ff3e03f */
[----:B------:R-:W-:Y:S01]  /*1020*/  ULDC.64 UR18, c[0x0][0x620] ;  /* 0x0001880000127ab9 */ /* 0x000fe20000000a00 */
[----:B------:R-:W-:Y:S02]  /*1030*/  UISETP.NE.AND UP2, UPT, UR38, URZ, UPT ;  /* 0x0000003f2600728c */ /* 0x000fe4000bf45270 */
[----:B------:R-:W-:Y:S01]  /*1040*/  UIADD3.X UR5, URZ, ~UR5, URZ, UP1, !UPT ;  /* 0x800000053f057290 */ /* 0x000fe20008ffe43f */
[----:B------:R-:W-:Y:S01]  /*1050*/  UMOV UR10, UR20 ;  /* 0x00000014000a7c82 */ /* 0x000fe20008000000 */
[----:B------:R-:W-:-:S02]  /*1060*/  ULDC UR13, c[0x0][0x618] ;  /* 0x00018600000d7ab9 */ /* 0x000fc40000000800 */
[----:B------:R-:W-:Y:S02]  /*1070*/  UIMAD UR5, UR5, UR18, URZ ;  /* 0x00000012050572a4 */ /* 0x000fe4000f8e023f */
[----:B------:R-:W-:Y:S02]  /*1080*/  UIMAD.WIDE.U32 UR10, UR12, UR18, UR10 ;  /* 0x000000120c0a72a5 */ /* 0x000fe4000f8e000a */
[----:B------:R-:W-:Y:S02]  /*1090*/  UIMAD UR12, UR12, UR19, UR5 ;  /* 0x000000130c0c72a4 */ /* 0x000fe4000f8e0205 */
[----:B------:R-:W-:Y:S02]  /*10a0*/  @UP2 UIMAD UR7, UR17, UR9, UR8 ;  /* 0x00000009110722a4 */ /* 0x000fe4000f8e0208 */
[----:B------:R-:W-:Y:S01]  /*10b0*/  UIADD3 UR11, UR11, UR12, URZ ;  /* 0x0000000c0b0b7290 */ /* 0x000fe2000fffe03f */
[----:B------:R-:W-:Y:S01]  /*10c0*/  ULDC.64 UR8, c[0x0][0x640] ;  /* 0x0001900000087ab9 */ /* 0x000fe20000000a00 */
[----:B------:R-:W-:-:S02]  /*10d0*/  ULDC UR15, c[0x0][0x608] ;  /* 0x00018200000f7ab9 */ /* 0x000fc40000000800 */
[----:B------:R-:W-:Y:S01]  /*10e0*/  USHF.R.U64 UR20, UR10, UR13, UR11 ;  /* 0x0000000d0a147299 */ /* 0x000fe2000800120b */
[----:B------:R-:W-:Y:S01]  /*10f0*/  ISETP.NE.U32.AND P0, PT, RZ, UR8, PT ;  /* 0x00000008ff007c0c */ /* 0x000fe2000bf05070 */
[----:B------:R-:W-:Y:S01]  /*1100*/  USHF.R.U32.HI UR11, URZ, UR13, UR11 ;  /* 0x0000000d3f0b7299 */ /* 0x000fe2000801160b */
[----:B------:R-:W-:Y:S02]  /*1110*/  ULDC UR21, c[0x0][0x658] ;  /* 0x0001960000157ab9 */ /* 0x000fe40000000800 */
[----:B------:R-:W-:Y:S01]  /*1120*/  ISETP.NE.AND.EX P0, PT, RZ, UR9, PT, P0 ;  /* 0x00000009ff007c0c */ /* 0x000fe2000bf05300 */
[----:B------:R-:W-:Y:S02]  /*1130*/  USHF.R.U64 UR25, UR20, UR15, UR11 ;  /* 0x0000000f14197299 */ /* 0x000fe4000800120b */
[----:B------:R-:W-:Y:S01]  /*1140*/  USHF.R.U32.HI UR11, URZ, UR15, UR11 ;  /* 0x0000000f3f0b7299 */ /* 0x000fe2000801160b */
[----:B------:R-:W-:Y:S01]  /*1150*/  UMOV UR10, 0xffffffff ;  /* 0xffffffff000a7882 */ /* 0x000fe20000000000 */
[----:B------:R-:W-:Y:S01]  /*1160*/  ULDC UR5, c[0x0][0x600] ;  /* 0x0001800000057ab9 */ /* 0x000fe20000000800 */
[----:B------:R-:W-:-:S02]  /*1170*/  USHF.L.U32 UR10, UR10, UR21, URZ ;  /* 0x000000150a0a7299 */ /* 0x000fc4000800063f */
[----:B------:R-:W-:Y:S02]  /*1180*/  USHF.R.U64 UR26, UR25, UR21, UR11 ;  /* 0x00000015191a7299 */ /* 0x000fe4000800120b */
[----:B------:R-:W-:Y:S02]  /*1190*/  ULOP3.LUT UR15, URZ, UR10, URZ, 0x33, !UPT ;  /* 0x0000000a3f0f7292 */ /* 0x000fe4000f8e333f */
[----:B------:R-:W-:Y:S02]  /*11a0*/  UIADD3 UR19, UR5, -0x1, URZ ;  /* 0xffffffff05137890 */ /* 0x000fe4000fffe03f */
[----:B------:R-:W-:Y:S01]  /*11b0*/  USHF.R.U32.HI UR11, URZ, UR21, UR11 ;  /* 0x000000153f0b7299 */ /* 0x000fe2000801160b */
[----:B------:R-:W-:Y:S01]  /*11c0*/  ULDC UR22, c[0x0][0x648] ;  /* 0x0001920000167ab9 */ /* 0x000fe20000000800 */
[----:B------:R-:W-:Y:S01]  /*11d0*/  ULDC UR23, c[0x0][0x638] ;  /* 0x00018e0000177ab9 */ /* 0x000fe20000000800 */
[----:B------:R-:W-:Y:S01]  /*11e0*/  UMOV UR24, 0x1 ;  /* 0x0000000100187882 */ /* 0x000fe20000000000 */
[----:B------:R-:W-:Y:S01]  /*11f0*/  UMOV UR10, UR26 ;  /* 0x0000001a000a7c82 */ /* 0x000fe20008000000 */
[----:B------:R-:W-:Y:S07]  /*1200*/  @!P0 BRA `(.L_x_13) ;  /* 0x0000000000308947 */ /* 0x000fee0003800000 */
[----:B------:R-:W-:Y:S02]  /*1210*/  ULDC UR16, c[0x0][0x64c] ;  /* 0x0001930000107ab9 */ /* 0x000fe40000000800 */
        /* <DEDUP_REMOVED lines=8> */
[----:B------:R-:W-:-:S07]  /*12a0*/  UIMAD.WIDE.U32.X UR8, UR18, UR9, UR16, UP1 ;  /* 0x00000009120872a5 */ /* 0x000fce00088e0410 */
[----:B------:R-:W-:Y:S01]  /*12b0*/  UMOV UR10, UR8 ;  /* 0x00000008000a7c82 */ /* 0x000fe20008000000 */
[----:B------:R-:W-:-:S05]  /*12c0*/  UMOV UR11, UR9 ;  /* 0x00000009000b7c82 */ /* 0x000fca0008000000 */
.L_x_13:
[----:B------:R-:W-:Y:S01]  /*12d0*/  USHF.R.U64 UR9, UR10, UR22, UR11 ;  /* 0x000000160a097299 */ /* 0x000fe2000800120b */
[----:B------:R-:W-:Y:S01]  /*12e0*/  IMAD.MOV.U32 R4, RZ, RZ, 0x1 ;  /* 0x00000001ff047424 */ /* 0x000fe200078e00ff */
[----:B------:R-:W-:Y:S01]  /*12f0*/  USHF.L.U32 UR8, UR24, UR21, URZ ;  /* 0x0000001518087299 */ /* 0x000fe2000800063f */
[----:B------:R-:W-:Y:S01]  /*1300*/  IMAD.U32 R19, RZ, RZ, UR4 ;  /* 0x00000004ff137e24 */ /* 0x000fe2000f8e00ff */
[----:B------:R-:W-:Y:S02]  /*1310*/  ULOP3.LUT UR15, UR25, UR15, URZ, 0xc0, !UPT ;  /* 0x0000000f190f7292 */ /* 0x000fe4000f8ec03f */
[----:B------:R-:W-:Y:S02]  /*1320*/  UIADD3 UR10, -UR9, URZ, URZ ;  /* 0x0000003f090a7290 */ /* 0x000fe4000fffe13f */
[----:B------:R-:W-:Y:S02]  /*1330*/  UIMAD UR15, UR8, UR9, UR15 ;  /* 0x00000009080f72a4 */ /* 0x000fe4000f8e020f */
[----:B------:R-:W-:-:S02]  /*1340*/  ULOP3.LUT UR19, UR20, UR19, URZ, 0xc0, !UPT ;  /* 0x0000001314137292 */ /* 0x000fc4000f8ec03f */
[----:B------:R-:W-:Y:S01]  /*1350*/  UIMAD UR8, UR10, UR23, UR26 ;  /* 0x000000170a0872a4 */ /* 0x000fe2000f8e021a */
[----:B------:R-:W-:Y:S01]  /*1360*/  ULDC UR9, c[0x0][0x610] ;  /* 0x0001840000097ab9 */ /* 0x000fe20000000800 */
[----:B------:R-:W-:Y:S02]  /*1370*/  UISETP.NE.AND UP1, UPT, UR38, URZ, UPT ;  /* 0x0000003f2600728c */ /* 0x000fe4000bf25270 */
[----:B------:R-:W-:Y:S02]  /*1380*/  UIMAD UR7, UR15, UR9, UR7 ;  /* 0x000000090f0772a4 */ /* 0x000fe4000f8e0207 */
[----:B------:R-:W-:-:S04]  /*1390*/  UIMAD UR8, UR8, UR5, UR19 ;  /* 0x00000005080872a4 */ /* 0x000fc8000f8e0213 */
[----:B------:R-:W-:Y:S02]  /*13a0*/  USEL UR5, UR8, UR7, !UP1 ;  /* 0x0000000708057287 */ /* 0x000fe4000c800000 */
[----:B------:R-:W-:-:S04]  /*13b0*/  USEL UR7, UR7, UR8, !UP1 ;  /* 0x0000000807077287 */ /* 0x000fc8000c800000 */
[----:B------:R-:W-:Y:S02]  /*13c0*/  IMAD.U32 R2, RZ, RZ, UR5 ;  /* 0x00000005ff027e24 */ /* 0x000fe4000f8e00ff */
[----:B------:R-:W-:-:S07]  /*13d0*/  IMAD.U32 R18, RZ, RZ, UR7 ;  /* 0x00000007ff127e24 */ /* 0x000fce000f8e00ff */
.L_x_11:
[----:B------:R-:W-:Y:S05]  /*13e0*/  @!P1 BRA `(.L_x_14) ;  /* 0x00000000000c9947 */ /* 0x000fea0003800000 */
[----:B------:R-:W-:Y:S01]  /*13f0*/  UCGABAR_WAIT ;  /* 0x0000000000007dc7 */ /* 0x000fe20008000000 */
[----:B------:R-:W-:Y:S01]  /*1400*/  CCTL.IVALL ;  /* 0x00000000ff00798f */ /* 0x000fe20002000000 */
[----:B------:R-:W-:Y:S05]  /*1410*/  BRA `(.L_x_15) ;  /* 0x0000000000047947 */ /* 0x000fea0003800000 */
.L_x_14:
[----:B------:R-:W-:Y:S06]  /*1420*/  BAR.SYNC.DEFER_BLOCKING 0x0 ;  /* 0x0000000000007b1d */ /* 0x000fec0000010000 */
.L_x_15:
[----:B------:R-:W-:Y:S02]  /*1430*/  ULDC UR4, c[0x0][0x28c] ;  /* 0x0000a30000047ab9 */ /* 0x000fe40000000800 */
[----:B------:R-:W-:-:S04]  /*1440*/  UIADD3 UR4, UR4, 0x7f, URZ ;  /* 0x0000007f04047890 */ /* 0x000fc8000fffe03f */
[----:B------:R-:W-:-:S04]  /*1450*/  USHF.R.S32.HI UR5, URZ, 0x1f, UR4 ;  /* 0x0000001f3f057899 */ /* 0x000fc80008011404 */
[----:B------:R-:W-:-:S04]  /*1460*/  ULEA.HI UR5, UR5, UR4, URZ, 0x7 ;  /* 0x0000000405057291 */ /* 0x000fc8000f8f383f */
[----:B------:R-:W-:Y:S01]  /*1470*/  USHF.R.S32.HI UR37, URZ, 0x7, UR5 ;  /* 0x000000073f257899 */ /* 0x000fe20008011405 */
[----:B------:R-:W-:Y:S11]  /*1480*/  @!P2 BRA `(.L_x_16) ;  /* 0x000000580098a947 */ /* 0x000ff60003800000 */
[----:B------:R-:W-:-:S06]  /*1490*/  UISETP.GT.U32.AND UP1, UPT, UR14, 0x1, UPT ;  /* 0x000000010e00788c */ /* 0x000fcc000bf24070 */
[----:B------:R-:W-:-:S13]  /*14a0*/  PLOP3.LUT P0, PT, PT, PT, UP1, 0x80, 0x0 ;  /* 0x000000000000781c */ /* 0x000fda0003f0f018 */
[----:B------:R-:W-:Y:S05]  /*14b0*/  @P0 EXIT ;  /* 0x000000000000094d */ /* 0x000fea0003800000 */
.L_x_17:
[----:B------:R-:W-:-:S08]  /*14c0*/  NOP ;  /* 0x0000000000007918 */ /* 0x000fd00000000000 */
[----:B------:R-:W0:Y:S02]  /*14d0*/  USETMAXREG.TRY_ALLOC.CTAPOOL UP1, 0xe8 ;  /* 0x000000e8000079c8 */ /* 0x000e240008020600 */
[----:B0-----:R-:W-:-:S13]  /*14e0*/  PLOP3.LUT P0, PT, PT, PT, UP1, 0x80, 0x0 ;  /* 0x000000000000781c */ /* 0x001fda0003f0f018 */
[----:B------:R-:W-:Y:S05]  /*14f0*/  @!P0 BRA `(.L_x_17) ;  /* 0xfffffffc00f08947 */ /* 0x000fea000383ffff */
[----:B------:R-:W-:-:S13]  /*1500*/  LOP3.LUT P0, RZ, R4, 0xff, RZ, 0xc0, !PT ;  /* 0x000000ff04ff7812 */ /* 0x000fda000780c0ff */
[----:B------:R-:W-:Y:S05]  /*1510*/  @!P0 EXIT ;  /* 0x000000000000894d */ /* 0x000fea0003800000 */
[----:B------:R-:W0:Y:S01]  /*1520*/  S2UR UR5, SR_CgaCtaId ;  /* 0x00000000000579c3 */ /* 0x000e220000008800 */
[CC--:B------:R-:W-:Y:S01]  /*1530*/  LEA.HI R0, R6.reuse, R3.reuse, RZ, 0x2 ;  /* 0x0000000306007211 */ /* 0x0c0fe200078f10ff */
[----:B------:R-:W-:Y:S01]  /*1540*/  UMOV UR42, 0x400 ;  /* 0x00000400002a7882 */ /* 0x000fe20000000000 */
[----:B------:R-:W-:Y:S01]  /*1550*/  LEA.HI R6, R6, R3, RZ, 0x5 ;  /* 0x0000000306067211 */ /* 0x000fe200078f28ff */
[----:B------:R-:W-:Y:S01]  /*1560*/  USHF.R.U32.HI UR4, URZ, 0x2, UR37 ;  /* 0x000000023f047899 */ /* 0x000fe20008011625 */
[--C-:B------:R-:W-:Y:S01]  /*1570*/  SHF.R.S32.HI R90, RZ, 0x2, R0.reuse ;  /* 0x00000002ff5a7819 */ /* 0x100fe20000011400 */
[----:B------:R-:W-:Y:S01]  /*1580*/  ULOP3.LUT UR45, UR37, 0x3, URZ, 0xc0, !UPT ;  /* 0x00000003252d7892 */ /* 0x000fe2000f8ec03f */
[----:B------:R-:W-:Y:S01]  /*1590*/  SHF.R.S32.HI R5, RZ, 0x1f, R0 ;  /* 0x0000001fff057819 */ /* 0x000fe20000011400 */
[----:B------:R-:W1:Y:S01]  /*15a0*/  LDC.64 R8, c[0x0][0x5c8] ;  /* 0x00017200ff087b82 */ /* 0x000e620000000a00 */
[----:B------:R-:W-:Y:S01]  /*15b0*/  LOP3.LUT R0, R0, 0xfffffffc, RZ, 0xc0, !PT ;  /* 0xfffffffc00007812 */ /* 0x000fe200078ec0ff */
[----:B------:R-:W-:Y:S01]  /*15c0*/  UISETP.LT.AND UP1, UPT, UR37, 0x1, UPT ;  /* 0x000000012500788c */ /* 0x000fe2000bf21270 */
[----:B------:R-:W-:Y:S01]  /*15d0*/  LEA.HI R5, R5, R90, RZ, 0x3 ;  /* 0x0000005a05057211 */ /* 0x000fe200078f18ff */
[----:B------:R-:W-:-:S02]  /*15e0*/  ULOP3.LUT UR4, UR4, 0x1, URZ, 0xc0, !UPT ;  /* 0x0000000104047892 */ /* 0x000fc4000f8ec03f */
[----:B------:R-:W-:Y:S01]  /*15f0*/  IMAD.IADD R3, R3, 0x1, -R0 ;  /* 0x0000000103037824 */ /* 0x000fe200078e0a00 */
[----:B------:R-:W-:Y:S01]  /*1600*/  LOP3.LUT R5, R5, 0xfffffff8, RZ, 0xc0, !PT ;  /* 0xfffffff805057812 */ /* 0x000fe200078ec0ff */
[----:B------:R-:W2:Y:S01]  /*1610*/  LDC R96, c[0x0][0x288] ;  /* 0x0000a200ff607b82 */ /* 0x000ea20000000800 */
[----:B------:R-:W-:Y:S01]  /*1620*/  VIADD R0, R97, 0xffffffff ;  /* 0xffffffff61007836 */ /* 0x000fe20000000000 */
[----:B------:R-:W-:Y:S01]  /*1630*/  ULDC UR44, c[0x0][0x658] ;  /* 0x00019600002c7ab9 */ /* 0x000fe20000000800 */
[----:B------:R-:W-:Y:S01]  /*1640*/  IMAD.SHL.U32 R92, R3, 0x2, RZ ;  /* 0x00000002035c7824 */ /* 0x000fe200078e00ff */
[----:B------:R-:W-:Y:S01]  /*1650*/  UMOV UR6, 0xffffffff ;  /* 0xffffffff00067882 */ /* 0x000fe20000000000 */
[----:B------:R-:W-:Y:S01]  /*1660*/  IMAD.IADD R90, R90, 0x1, -R5 ;  /* 0x000000015a5a7824 */ /* 0x000fe200078e0a05 */
[C---:B------:R-:W-:Y:S01]  /*1670*/  ISETP.NE.AND P0, PT, R0.reuse, RZ, PT ;  /* 0x000000ff0000720c */ /* 0x040fe20003f05270 */
[----:B------:R-:W-:Y:S01]  /*1680*/  IMAD.SHL.U32 R0, R0, 0x8, RZ ;  /* 0x0000000800007824 */ /* 0x000fe200078e00ff */
[----:B0-----:R-:W-:Y:S01]  /*1690*/  ULEA UR42, UR5, UR42, 0x18 ;  /* 0x0000002a052a7291 */ /* 0x001fe2000f8ec03f */
[----:B------:R-:W-:Y:S01]  /*16a0*/  SHF.R.S32.HI R5, RZ, 0x5, R6 ;  /* 0x00000005ff057819 */ /* 0x000fe20000011406 */
[----:B------:R-:W-:Y:S01]  /*16b0*/  ULDC UR8, c[0x0][0x284] ;  /* 0x0000a10000087ab9 */ /* 0x000fe20000000800 */
[--C-:B------:R-:W-:Y:S01]  /*16c0*/  SHF.R.S32.HI R91, RZ, 0x1f, R90.reuse ;  /* 0x0000001fff5b7819 */ /* 0x100fe2000001145a */
[----:B------:R-:W-:Y:S01]  /*16d0*/  UIADD3 UR50, UR42, 0x50, URZ ;  /* 0x000000502a327890 */ /* 0x000fe2000fffe03f */
[----:B------:R-:W-:Y:S01]  /*16e0*/  LOP3.LUT R0, R0, 0x8, RZ, 0xc0, !PT ;  /* 0x0000000800007812 */ /* 0x000fe200078ec0ff */
[C-C-:B------:R-:W-:Y:S01]  /*16f0*/  IMAD R99, R5.reuse, -0x10, -R90.reuse ;  /* 0xfffffff005637824 */ /* 0x140fe200078e0a5a */
[----:B------:R-:W-:Y:S01]  /*1700*/  USEL UR45, UR45, URZ, !UP0 ;  /* 0x0000003f2d2d7287 */ /* 0x000fe2000c000000 */
[----:B------:R-:W-:Y:S01]  /*1710*/  IMAD.WIDE R90, R5, 0x10, R90 ;  /* 0x00000010055a7825 */ /* 0x000fe200078e025a */
[----:B------:R-:W-:Y:S01]  /*1720*/  USEL UR46, UR37, 0x1, UP1 ;  /* 0x00000001252e7887 */ /* 0x000fe20008800000 */
[C---:B-1----:R-:W-:Y:S01]  /*1730*/  SHF.L.U64.HI R94, R8.reuse, 0x3, R9 ;  /* 0x00000003085e7819 */ /* 0x042fe20000010209 */
[----:B------:R-:W-:Y:S01]  /*1740*/  USHF.L.U32 UR6, UR6, UR44, URZ ;  /* 0x0000002c06067299 */ /* 0x000fe2000800063f */
[----:B------:R-:W-:Y:S01]  /*1750*/  IMAD.SHL.U32 R95, R8, 0x8, RZ ;  /* 0x00000008085f7824 */ /* 0x000fe200078e00ff */
[----:B------:R-:W-:Y:S01]  /*1760*/  UISETP.EQ.U32.AND UP0, UPT, UR4, 0x1, !UP0 ;  /* 0x000000010400788c */ /* 0x000fe2000c702070 */
[----:B------:R-:W-:Y:S01]  /*1770*/  SEL R100, RZ, 0x1, P0 ;  /* 0x00000001ff647807 */ /* 0x000fe20000000000 */
[----:B------:R-:W-:Y:S01]  /*1780*/  VIADD R99, R99, UR8 ;  /* 0x0000000863637c36 */ /* 0x000fe20008000000 */
[----:B------:R-:W-:Y:S01]  /*1790*/  LEA R97, R97, UR50, 0x3 ;  /* 0x0000003261617c11 */ /* 0x000fe2000f8e18ff */
[----:B--2---:R-:W-:Y:S01]  /*17a0*/  IMAD R96, R3, -0x2, R96 ;  /* 0xfffffffe03607824 */ /* 0x004fe200078e0260 */
[C---:B------:R-:W-:Y:S01]  /*17b0*/  LOP3.LUT R101, R0.reuse, 0x8, RZ, 0x3c, !PT ;  /* 0x0000000800657812 */ /* 0x040fe200078e3cff */
[----:B------:R-:W-:Y:S01]  /*17c0*/  ULDC UR43, c[0x0][0x600] ;  /* 0x00018000002b7ab9 */ /* 0x000fe20000000800 */
[----:B------:R-:W-:Y:S01]  /*17d0*/  LOP3.LUT R98, R0, 0x18, RZ, 0x3c, !PT ;  /* 0x0000001800627812 */ /* 0x000fe200078e3cff */
[----:B------:R-:W-:Y:S01]  /*17e0*/  UMOV UR7, 0x1 ;  /* 0x0000000100077882 */ /* 0x000fe20000000000 */
[----:B------:R-:W-:Y:S01]  /*17f0*/  SHF.R.S32.HI R93, RZ, 0x1f, R92 ;  /* 0x0000001fff5d7819 */ /* 0x000fe2000001145c */
[----:B------:R-:W-:-:S02]  /*1800*/  ULOP3.LUT UR49, UR40, 0x1, URZ, 0xfc, !UPT ;  /* 0x0000000128317892 */ /* 0x000fc4000f8efc3f */
[----:B------:R-:W-:Y:S02]  /*1810*/  USHF.L.U32 UR36, UR37, 0x1, URZ ;  /* 0x0000000125247899 */ /* 0x000fe4000800063f */
[----:B------:R-:W-:Y:S02]  /*1820*/  USHF.L.U64.HI UR41, UR52, 0x1, UR39 ;  /* 0x0000000134297899 */ /* 0x000fe40008010227 */
[----:B------:R-:W-:Y:S02]  /*1830*/  UIADD3 UR43, UR43, -0x1, URZ ;  /* 0xffffffff2b2b7890 */ /* 0x000fe4000fffe03f */
[----:B------:R-:W-:Y:S02]  /*1840*/  USHF.L.U32 UR44, UR7, UR44, URZ ;  /* 0x0000002c072c7299 */ /* 0x000fe4000800063f */
[----:B------:R-:W-:Y:S02]  /*1850*/  UIADD3 UR46, -UR46, UR37, URZ ;  /* 0x000000252e2e7290 */ /* 0x000fe4000fffe13f */
[----:B------:R-:W-:-:S02]  /*1860*/  ULOP3.LUT UR47, URZ, UR6, URZ, 0x33, !UPT ;  /* 0x000000063f2f7292 */ /* 0x000fc4000f8e333f */
[----:B------:R-:W-:-:S12]  /*1870*/  USEL UR48, URZ, 0x1, !UP0 ;  /* 0x000000013f307887 */ /* 0x000fd8000c000000 */
.L_x_165:
[----:B------:R-:W-:-:S04]  /*1880*/  SHF.L.U32 R0, R100, 0x1f, RZ ;  /* 0x0000001f64007819 */ /* 0x000fc800000006ff */
[----:B------:R-:W0:Y:S02]  /*1890*/  SYNCS.PHASECHK.TRANS64.TRYWAIT P0, [R97+URZ+-0x8], R0 ;  /* 0xfffff800610075a7 */ /* 0x000e24000800017f */
[----:B012345:R-:W-:Y:S05]  /*18a0*/  @!P0 BRA `(.L_x_18) ;  /* 0x0000006800248947 */ /* 0x03ffea0003800000 */
.L_x_187:
[----:B------:R-:W-:Y:S02]  /*18b0*/  ULDC UR4, c[0x0][0x28c] ;  /* 0x0000a30000047ab9 */ /* 0x000fe40000000800 */
[----:B------:R-:W-:-:S13]  /*18c0*/  ISETP.LT.AND P0, PT, RZ, UR4, PT ;  /* 0x00000004ff007c0c */ /* 0x000fda000bf01270 */
[----:B------:R-:W-:Y:S05]  /*18d0*/  @P0 BRA `(.L_x_19) ;  /* 0x0000000000400947 */ /* 0x000fea0003800000 */
[----:B0-----:R-:W-:Y:S01]  /*18e0*/  MOV R0, 0x0 ;  /* 0x0000000000007802 */ /* 0x001fe20000000f00 */
[----:B------:R-:W-:Y:S01]  /*18f0*/  ULDC.64 UR4, c[0x4][0x68] ;  /* 0x01001a0000047ab9 */ /* 0x000fe20000000a00 */
[----:B------:R-:W-:Y:S01]  /*1900*/  ULDC.64 UR6, c[0x4][0x8] ;  /* 0x0100020000067ab9 */ /* 0x000fe20000000a00 */
[----:B------:R-:W-:Y:S01]  /*1910*/  IMAD.U32 R4, RZ, RZ, UR4 ;  /* 0x00000004ff047e24 */ /* 0x000fe2000f8e00ff */
[----:B------:R0:W1:Y:S01]  /*1920*/  LDC.64 R14, c[0x4][R0] ;  /* 0x01000000000e7b82 */ /* 0x0000620000000a00 */
[----:B------:R-:W-:Y:S01]  /*1930*/  IMAD.U32 R5, RZ, RZ, UR5 ;  /* 0x00000005ff057e24 */ /* 0x000fe2000f8e00ff */
[----:B------:R-:W-:Y:S01]  /*1940*/  ULDC.64 UR4, c[0x4][0x70] ;  /* 0x01001c0000047ab9 */ /* 0x000fe20000000a00 */
[----:B------:R-:W-:Y:S02]  /*1950*/  IMAD.U32 R10, RZ, RZ, UR6 ;  /* 0x00000006ff0a7e24 */ /* 0x000fe4000f8e00ff */
[----:B------:R-:W-:Y:S02]  /*1960*/  IMAD.U32 R6, RZ, RZ, UR4 ;  /* 0x00000004ff067e24 */ /* 0x000fe4000f8e00ff */
[----:B------:R-:W-:-:S02]  /*1970*/  IMAD.U32 R7, RZ, RZ, UR5 ;  /* 0x00000005ff077e24 */ /* 0x000fc4000f8e00ff */
[----:B------:R-:W-:Y:S02]  /*1980*/  IMAD.U32 R11, RZ, RZ, UR7 ;  /* 0x00000007ff0b7e24 */ /* 0x000fe4000f8e00ff */
[----:B------:R-:W-:Y:S02]  /*1990*/  IMAD.MOV.U32 R8, RZ, RZ, 0x1e1 ;  /* 0x000001e1ff087424 */ /* 0x000fe400078e00ff */
[----:B------:R-:W-:Y:S02]  /*19a0*/  IMAD.MOV.U32 R12, RZ, RZ, 0x1 ;  /* 0x00000001ff0c7424 */ /* 0x000fe400078e00ff */
[----:B0-----:R-:W-:-:S07]  /*19b0*/  IMAD.MOV.U32 R13, RZ, RZ, RZ ;  /* 0x000000ffff0d7224 */ /* 0x001fce00078e00ff */
[----:B------:R-:W-:-:S07]  /*19c0*/  LEPC R20, `(.L_x_19) ;  /* 0x000000001014794e */ /* 0x000fce0000000000 */
[----:B-1---5:R-:W-:Y:S05]  /*19d0*/  CALL.ABS.NOINC R14 ;  /* 0x000000000e007343 */ /* 0x022fea0003c00000 */
.L_x_19:
[----:B0-----:R-:W-:-:S05]  /*19e0*/  IMAD.U32 R0, RZ, RZ, UR49 ;  /* 0x00000031ff007e24 */ /* 0x001fca000f8e00ff */
[----:B------:R-:W-:-:S13]  /*19f0*/  ISETP.NE.AND P0, PT, R0, 0x3, PT ;  /* 0x000000030000780c */ /* 0x000fda0003f05270 */
[----:B------:R-:W-:Y:S05]  /*1a00*/  @!P0 BRA `(.L_x_20) ;  /* 0x0000000000048947 */ /* 0x000fea0003800000 */
[----:B------:R-:W-:Y:S01]  /*1a10*/  BPT.TRAP 0x1 ;  /* 0x000000040000795c */ /* 0x000fe20000300000 */
.L_x_20:
[----:B------:R-:W-:Y:S02]  /*1a20*/  IMAD.U32 R3, RZ, RZ, UR45 ;  /* 0x0000002dff037e24 */ /* 0x000fe4000f8e00ff */
[----:B------:R-:W-:-:S03]  /*1a30*/  IMAD.U32 R0, RZ, RZ, UR48 ;  /* 0x00000030ff007e24 */ /* 0x000fc6000f8e00ff */
[----:B------:R-:W-:Y:S02]  /*1a40*/  LEA R3, R3, UR42, 0x3 ;  /* 0x0000002a03037c11 */ /* 0x000fe4000f8e18ff */
[----:B------:R-:W-:-:S04]  /*1a50*/  SHF.L.U32 R0, R0, 0x1f, RZ ;  /* 0x0000001f00007819 */ /* 0x000fc800000006ff */
[----:B------:R0:W1:Y:S01]  /*1a60*/  SYNCS.PHASECHK.TRANS64.TRYWAIT P1, [R3+URZ], R0 ;  /* 0x00000000030075a7 */ /* 0x000062000802017f */
[----:B------:R-:W-:Y:S05]  /*1a70*/  @!P0 BRA `(.L_x_21) ;  /* 0x0000000000048947 */ /* 0x000fea0003800000 */
[----:B------:R-:W-:Y:S01]  /*1a80*/  BPT.TRAP 0x1 ;  /* 0x000000040000795c */ /* 0x000fe20000300000 */
.L_x_21:
[----:B------:R-:W-:-:S05]  /*1a90*/  IMAD.U32 R4, RZ, RZ, UR46 ;  /* 0x0000002eff047e24 */ /* 0x000fca000f8e00ff */
[----:B------:R-:W-:Y:S01]  /*1aa0*/  ISETP.GE.AND P2, PT, R4, 0x1, PT ;  /* 0x000000010400780c */ /* 0x000fe20003f46270 */
[----:B-1----:R-:W-:-:S12]  /*1ab0*/  @P1 BRA `(.L_x_22) ;  /* 0x0000000000081947 */ /* 0x002fd80003800000 */
[----:B------:R-:W1:Y:S02]  /*1ac0*/  SYNCS.PHASECHK.TRANS64.TRYWAIT P1, [R3+URZ], R0 ;  /* 0x00000000030075a7 */ /* 0x000e64000802017f */
[----:B-1----:R-:W-:Y:S05]  /*1ad0*/  @!P1 BRA `(.L_x_23) ;  /* 0x0000006400ac9947 */ /* 0x002fea0003800000 */
.L_x_22:
[----:B------:R-:W-:Y:S05]  /*1ae0*/  WARPSYNC.ALL ;  /* 0x0000000000007948 */ /* 0x000fea0003800000 */
[----:B------:R-:W-:Y:S01]  /*1af0*/  UIADD3 UR4, UR42, 0x180, URZ ;  /* 0x000001802a047890 */ /* 0x000fe2000fffe03f */
[----:B------:R-:W-:Y:S01]  /*1b00*/  WARPGROUP.ARRIVE ;  /* 0x00000000000079c5 */ /* 0x000fe20000000000 */
[----:B------:R-:W-:Y:S02]  /*1b10*/  UIADD3 UR5, UR42, 0x10180, URZ ;  /* 0x000101802a057890 */ /* 0x000fe4000fffe03f */
[----:B------:R-:W-:Y:S02]  /*1b20*/  USHF.R.U32.HI UR4, URZ, 0x4, UR4 ;  /* 0x000000043f047899 */ /* 0x000fe40008011604 */
[----:B------:R-:W-:-:S02]  /*1b30*/  USHF.R.U32.HI UR5, URZ, 0x4, UR5 ;  /* 0x000000043f057899 */ /* 0x000fc40008011605 */
[----:B------:R-:W-:Y:S02]  /*1b40*/  ULOP3.LUT UR4, UR4, 0x3fff, URZ, 0xc0, !UPT ;  /* 0x00003fff04047892 */ /* 0x000fe4000f8ec03f */
[----:B------:R-:W-:Y:S02]  /*1b50*/  ULOP3.LUT UR5, UR5, 0x3fff, URZ, 0xc0, !UPT ;  /* 0x00003fff05057892 */ /* 0x000fe4000f8ec03f */
[----:B------:R-:W-:Y:S02]  /*1b60*/  ULOP3.LUT UR8, UR4, 0x10000, URZ, 0xfc, !UPT ;  /* 0x0001000004087892 */ /* 0x000fe4000f8efc3f */
[----:B------:R-:W-:Y:S02]  /*1b70*/  ULOP3.LUT UR9, UR5, 0x10000, URZ, 0xfc, !UPT ;  /* 0x0001000005097892 */ /* 0x000fe4000f8efc3f */
[----:B------:R-:W-:Y:S02]  /*1b80*/  ULEA UR11, UR45, UR8, 0xa ;  /* 0x000000082d0b7291 */ /* 0x000fe4000f8e503f */
[----:B------:R-:W-:Y:S01]  /*1b90*/  ULEA UR10, UR45, UR9, 0xb ;  /* 0x000000092d0a7291 */ /* 0x000fe2000f8e583f */
[----:B------:R-:W-:Y:S01]  /*1ba0*/  UMOV UR5, 0x40000040 ;  /* 0x4000004000057882 */ /* 0x000fe20000000000 */
[----:B------:R-:W-:-:S03]  /*1bb0*/  UMOV UR7, 0x40000040 ;  /* 0x4000004000077882 */ /* 0x000fc60000000000 */
[----:B------:R-:W-:Y:S02]  /*1bc0*/  UMOV UR4, UR11 ;  /* 0x0000000b00047c82 */ /* 0x000fe40008000000 */
[----:B------:R-:W-:Y:S02]  /*1bd0*/  UMOV UR6, UR10 ;  /* 0x0000000a00067c82 */ /* 0x000fe40008000000 */
[----:B------:R-:W-:Y:S01]  /*1be0*/  HGMMA.64x128x16.F32 R24, gdesc[UR4], RZ, !UPT, gsb0 ;  /* 0x01e00000041879f0 */ /* 0x000fe2000c0008ff */
[----:B------:R-:W-:Y:S02]  /*1bf0*/  UIADD3 UR4, UR11, 0x2, URZ ;  /* 0x000000020b047890 */ /* 0x000fe4000fffe03f */
[----:B------:R-:W-:Y:S01]  /*1c00*/  UIADD3 UR6, UR10, 0x2, URZ ;  /* 0x000000020a067890 */ /* 0x000fe2000fffe03f */
[----:B------:R-:W-:Y:S01]  /*1c10*/  UMOV UR5, 0x40000040 ;  /* 0x4000004000057882 */ /* 0x000fe20000000000 */
[----:B------:R-:W-:Y:S01]  /*1c20*/  UMOV UR7, 0x40000040 ;  /* 0x4000004000077882 */ /* 0x000fe20000000000 */
[----:B------:R-:W-:-:S02]  /*1c30*/  WARPGROUP.DEPBAR.LE gsb0, 0x0 ;  /* 0x00008000000079c5 */ /* 0x000fc40000010000 */
[----:B------:R-:W-:-:S06]  /*1c40*/  WARPGROUP.ARRIVE ;  /* 0x00000000000079c5 */ /* 0x000fcc0000000000 */
[----:B------:R-:W-:Y:S01]  /*1c50*/  HGMMA.64x128x16.F32 R24, gdesc[UR4], R24, gsb0 ;  /* 0x01e00000041879f0 */ /* 0x000fe20008000818 */
[----:B------:R-:W-:Y:S02]  /*1c60*/  UIADD3 UR4, UR11, 0x4, URZ ;  /* 0x000000040b047890 */ /* 0x000fe4000fffe03f */
[----:B------:R-:W-:Y:S01]  /*1c70*/  UIADD3 UR6, UR10, 0x4, URZ ;  /* 0x000000040a067890 */ /* 0x000fe2000fffe03f */
[----:B------:R-:W-:Y:S01]  /*1c80*/  UMOV UR5, 0x40000040 ;  /* 0x4000004000057882 */ /* 0x000fe20000000000 */
[----:B------:R-:W-:Y:S01]  /*1c90*/  UMOV UR7, 0x40000040 ;  /* 0x4000004000077882 */ /* 0x000fe20000000000 */
[----:B------:R-:W-:Y:S02]  /*1ca0*/  WARPGROUP.DEPBAR.LE gsb0, 0x0 ;  /* 0x00008000000079c5 */ /* 0x000fe40000010000 */
        /* <DEDUP_REMOVED lines=36> */
[----:B------:R-:W-:Y:S03]  /*1ef0*/  HGMMA.64x128x16.F32 R24, gdesc[UR4], R24, gsb0 ;  /* 0x01e00000041879f0 */ /* 0x000fe60008000818 */
[----:B------:R-:W-:Y:S02]  /*1f00*/  WARPGROUP.DEPBAR.LE gsb0, 0x0 ;  /* 0x00008000000079c5 */ /* 0x000fe40000010000 */
[----:B------:R-:W-:Y:S05]  /*1f10*/  @!P2 BRA `(.L_x_24) ;  /* 0x000000040088a947 */ /* 0x000fea0003800000 */
[----:B------:R-:W-:Y:S01]  /*1f20*/  UIADD3 UR10, UR45, 0x1, URZ ;  /* 0x000000012d0a7890 */ /* 0x000fe2000fffe03f */
[----:B01----:R-:W-:Y:S02]  /*1f30*/  IMAD.U32 R0, RZ, RZ, UR46 ;  /* 0x0000002eff007e24 */ /* 0x003fe4000f8e00ff */
[----:B------:R-:W-:Y:S01]  /*1f40*/  IMAD.U32 R3, RZ, RZ, UR45 ;  /* 0x0000002dff037e24 */ /* 0x000fe2000f8e00ff */
[----:B------:R-:W-:-:S04]  /*1f50*/  UISETP.NE.AND UP0, UPT, UR10, 0x4, UPT ;  /* 0x000000040a00788c */ /* 0x000fc8000bf05270 */
[----:B------:R-:W-:Y:S02]  /*1f60*/  USEL UR4, URZ, 0x1, UP0 ;  /* 0x000000013f047887 */ /* 0x000fe40008000000 */
[----:B------:R-:W-:Y:S02]  /*1f70*/  USEL UR10, UR10, URZ, UP0 ;  /* 0x0000003f0a0a7287 */ /* 0x000fe40008000000 */
[----:B------:R-:W-:-:S06]  /*1f80*/  ULOP3.LUT UR4, UR48, UR4, URZ, 0x3c, !UPT ;  /* 0x0000000430047292 */ /* 0x000fcc000f8e3c3f */
[----:B------:R-:W-:-:S07]  /*1f90*/  IMAD.U32 R6, RZ, RZ, UR4 ;  /* 0x00000004ff067e24 */ /* 0x000fce000f8e00ff */
.L_x_31:
[----:B------:R-:W-:Y:S05]  /*1fa0*/  @!P0 BRA `(.L_x_25) ;  /* 0x0000000000048947 */ /* 0x000fea0003800000 */
[----:B------:R-:W-:Y:S01]  /*1fb0*/  BPT.TRAP 0x1 ;  /* 0x000000040000795c */ /* 0x000fe20000300000 */
.L_x_25:
[----:B------:R-:W-:Y:S01]  /*1fc0*/  ULEA UR4, UR10, UR42, 0x3 ;  /* 0x0000002a0a047291 */ /* 0x000fe2000f8e183f */
[----:B------:R-:W-:-:S08]  /*1fd0*/  SHF.L.U32 R4, R6, 0x1f, RZ ;  /* 0x0000001f06047819 */ /* 0x000fd000000006ff */
[----:B------:R0:W1:Y:S01]  /*1fe0*/  SYNCS.PHASECHK.TRANS64.TRYWAIT P1, [UR4], R4 ;  /* 0x00000004ff0075a7 */ /* 0x0000620008020144 */
[----:B------:R-:W-:Y:S05]  /*1ff0*/  @!P0 BRA `(.L_x_26) ;  /* 0x0000000000048947 */ /* 0x000fea0003800000 */
[----:B------:R-:W-:Y:S01]  /*2000*/  BPT.TRAP 0x1 ;  /* 0x000000040000795c */ /* 0x000fe20000300000 */
.L_x_26:
[----:B-1----:R-:W-:Y:S05]  /*2010*/  @P1 BRA `(.L_x_27) ;  /* 0x0000000000081947 */ /* 0x002fea0003800000 */
[----:B------:R-:W1:Y:S02]  /*2020*/  SYNCS.PHASECHK.TRANS64.TRYWAIT P1, [UR4], R4 ;  /* 0x00000004ff0075a7 */ /* 0x000e640008020144 */
[----:B-1----:R-:W-:Y:S05]  /*2030*/  @!P1 BRA `(.L_x_28) ;  /* 0x0000006000689947 */ /* 0x002fea0003800000 */
.L_x_27:
[----:B------:R-:W-:Y:S01]  /*2040*/  ULEA UR12, UR10, UR8, 0xa ;  /* 0x000000080a0c7291 */ /* 0x000fe2000f8e503f */
[----:B------:R-:W-:Y:S01]  /*2050*/  WARPGROUP.ARRIVE ;  /* 0x00000000000079c5 */ /* 0x000fe20000000000 */
[----:B------:R-:W-:Y:S01]  /*2060*/  ULEA UR11, UR10, UR9, 0xb ;  /* 0x000000090a0b7291 */ /* 0x000fe2000f8e583f */
[----:B------:R-:W-:Y:S01]  /*2070*/  UMOV UR5, 0x40000040 ;  /* 0x4000004000057882 */ /* 0x000fe20000000000 */
[----:B------:R-:W-:-:S03]  /*2080*/  UMOV UR7, 0x40000040 ;  /* 0x4000004000077882 */ /* 0x000fc60000000000 */
[----:B------:R-:W-:Y:S02]  /*2090*/  UMOV UR4, UR12 ;  /* 0x0000000c00047c82 */ /* 0x000fe40008000000 */
[----:B------:R-:W-:Y:S02]  /*20a0*/  UMOV UR6, UR11 ;  /* 0x0000000b00067c82 */ /* 0x000fe40008000000 */
[----:B------:R-:W-:Y:S01]  /*20b0*/  HGMMA.64x128x16.F32 R24, gdesc[UR4], R24, gsb0 ;  /* 0x01e00000041879f0 */ /* 0x000fe20008000818 */
        /* <DEDUP_REMOVED lines=51> */
[----:B------:R-:W-:Y:S01]  /*23f0*/  BPT.TRAP 0x1 ;  /* 0x000000040000795c */ /* 0x000fe20000300000 */
.L_x_29:
[----:B------:R-:W-:Y:S01]  /*2400*/  ISETP.NE.AND P1, PT, R23, RZ, PT ;  /* 0x000000ff1700720c */ /* 0x000fe20003f25270 */
[----:B------:R-:W-:-:S12]  /*2410*/  UISETP.GT.U32.AND UP0, UPT, UR40, 0x1, UPT ;  /* 0x000000012800788c */ /* 0x000fd8000bf04070 */
[----:B01----:R-:W-:-:S05]  /*2420*/  @P1 LEA R4, R3, UR42, 0x3 ;  /* 0x0000002a03041c11 */ /* 0x003fca000f8e18ff */
[----:B------:R-:W-:-:S05]  /*2430*/  @P1 VIADD R5, R4, 0x20 ;  /* 0x0000002004051836 */ /* 0x000fca0000000000 */
[----:B------:R-:W-:-:S04]  /*2440*/  @P1 PRMT R5, R22, 0x654, R5 ;  /* 0x0000065416051816 */ /* 0x000fc80000000005 */
[----:B------:R0:W-:Y:S01]  /*2450*/  @P1 SYNCS.ARRIVE.TRANS64.RED.A1T0 RZ, [R5+URZ], RZ ;  /* 0x000000ff05ff19a7 */ /* 0x0001e2000810043f */
[----:B------:R-:W-:-:S13]  /*2460*/  PLOP3.LUT P1, PT, PT, PT, UP0, 0x80, 0x0 ;  /* 0x000000000000781c */ /* 0x000fda0003f2f008 */
[----:B0-----:R-:W-:Y:S05]  /*2470*/  @P1 BRA `(.L_x_30) ;  /* 0x0000000000041947 */ /* 0x001fea0003800000 */
[----:B------:R-:W-:Y:S01]  /*2480*/  BPT.TRAP 0x1 ;  /* 0x000000040000795c */ /* 0x000fe20000300000 */
.L_x_30:
[----:B------:R-:W-:Y:S01]  /*2490*/  UIADD3 UR10, UR10, 0x1, URZ ;  /* 0x000000010a0a7890 */ /* 0x000fe2000fffe03f */
[C---:B------:R-:W-:Y:S01]  /*24a0*/  ISETP.GT.AND P2, PT, R0.reuse, 0x1, PT ;  /* 0x000000010000780c */ /* 0x040fe20003f44270 */
[----:B------:R-:W-:Y:S02]  /*24b0*/  VIADD R3, R3, 0x1 ;  /* 0x0000000103037836 */ /* 0x000fe40000000000 */
[----:B------:R-:W-:Y:S01]  /*24c0*/  UISETP.NE.AND UP0, UPT, UR10, 0x4, UPT ;  /* 0x000000040a00788c */ /* 0x000fe2000bf05270 */
[----:B------:R-:W-:Y:S02]  /*24d0*/  VIADD R0, R0, 0xffffffff ;  /* 0xffffffff00007836 */ /* 0x000fe40000000000 */
[C---:B------:R-:W-:Y:S01]  /*24e0*/  ISETP.NE.AND P1, PT, R3.reuse, 0x4, PT ;  /* 0x000000040300780c */ /* 0x040fe20003f25270 */
[----:B------:R-:W-:Y:S02]  /*24f0*/  USEL UR4, URZ, 0x1, UP0 ;  /* 0x000000013f047887 */ /* 0x000fe40008000000 */
[----:B------:R-:W-:Y:S01]  /*2500*/  USEL UR10, UR10, URZ, UP0 ;  /* 0x0000003f0a0a7287 */ /* 0x000fe20008000000 */
[----:B------:R-:W-:-:S03]  /*2510*/  SEL R3, R3, RZ, P1 ;  /* 0x000000ff03037207 */ /* 0x000fc60000800000 */
[----:B------:R-:W-:Y:S01]  /*2520*/  LOP3.LUT R6, R6, UR4, RZ, 0x3c, !PT ;  /* 0x0000000406067c12 */ /* 0x000fe2000f8e3cff */
[----:B------:R-:W-:Y:S07]  /*2530*/  @P2 BRA `(.L_x_31) ;  /* 0xfffffff800982947 */ /* 0x000fee000383ffff */
.L_x_24:
[----:B01----:R-:W0:Y:S01]  /*2540*/  LDC R0, c[0x0][0x28c] ;  /* 0x0000a300ff007b82 */ /* 0x003e220000000800 */
[----:B------:R1:W-:Y:S01]  /*2550*/  SYNCS.ARRIVE.TRANS64.A1T0 RZ, [R101+UR50], RZ ;  /* 0x000000ff65ff79a7 */ /* 0x0003e20008100032 */
[----:B0-----:R-:W-:-:S13]  /*2560*/  ISETP.GE.AND P1, PT, R0, 0x1, PT ;  /* 0x000000010000780c */ /* 0x001fda0003f26270 */
[----:B-1----:R-:W-:Y:S05]  /*2570*/  @!P1 BRA `(.L_x_32) ;  /* 0x0000000000409947 */ /* 0x002fea0003800000 */
[----:B------:R-:W-:Y:S05]  /*2580*/  @!P0 BRA `(.L_x_33) ;  /* 0x0000000000048947 */ /* 0x000fea0003800000 */
[----:B------:R-:W-:Y:S01]  /*2590*/  BPT.TRAP 0x1 ;  /* 0x000000040000795c */ /* 0x000fe20000300000 */
.L_x_33:
[----:B------:R-:W-:Y:S01]  /*25a0*/  ISETP.NE.AND P0, PT, R23, RZ, PT ;  /* 0x000000ff1700720c */ /* 0x000fe20003f05270 */
[----:B------:R-:W-:-:S12]  /*25b0*/  IMAD.U32 R3, RZ, RZ, UR42 ;  /* 0x0000002aff037e24 */ /* 0x000fd8000f8e00ff */
[----:B------:R-:W-:-:S05]  /*25c0*/  VOTEU.ANY UP0, P0 ;  /* 0x00000000003f7886 */ /* 0x000fca0000000100 */
[----:B------:R-:W-:Y:S02]  /*25d0*/  @UP0 UIADD3 UR4, UR46, UR45, URZ ;  /* 0x0000002d2e040290 */ /* 0x000fe4000fffe03f */
[----:B------:R-:W-:-:S04]  /*25e0*/  UISETP.GT.U32.AND UP0, UPT, UR40, 0x1, UPT ;  /* 0x000000012800788c */ /* 0x000fc8000bf04070 */
[----:B------:R-:W-:-:S04]  /*25f0*/  IMAD.U32 R0, RZ, RZ, UR4 ;  /* 0x00000004ff007e24 */ /* 0x000fc8000f8e00ff */
[----:B------:R-:W-:-:S05]  /*2600*/  @P0 IMAD.SHL.U32 R0, R0, 0x8, RZ ;  /* 0x0000000800000824 */ /* 0x000fca00078e00ff */
[----:B------:R-:W-:-:S04]  /*2610*/  @P0 LOP3.LUT R0, R0, 0x18, RZ, 0xc0, !PT ;  /* 0x0000001800000812 */ /* 0x000fc800078ec0ff */
[----:B------:R-:W-:-:S04]  /*2620*/  @P0 IADD3 R3, R3, 0x20, R0 ;  /* 0x0000002003030810 */ /* 0x000fc80007ffe000 */
[----:B------:R-:W-:-:S04]  /*2630*/  @P0 PRMT R3, R22, 0x654, R3 ;  /* 0x0000065416030816 */ /* 0x000fc80000000003 */
[----:B------:R0:W-:Y:S01]  /*2640*/  @P0 SYNCS.ARRIVE.TRANS64.RED.A1T0 RZ, [R3+URZ], RZ ;  /* 0x000000ff03ff09a7 */ /* 0x0001e2000810043f */
[----:B------:R-:W-:-:S13]  /*2650*/  PLOP3.LUT P0, PT, PT, PT, UP0, 0x80, 0x0 ;  /* 0x000000000000781c */ /* 0x000fda0003f0f008 */
[----:B0-----:R-:W-:Y:S05]  /*2660*/  @P0 BRA `(.L_x_32) ;  /* 0x0000000000040947 */ /* 0x001fea0003800000 */
[----:B------:R-:W-:Y:S01]  /*2670*/  BPT.TRAP 0x1 ;  /* 0x000000040000795c */ /* 0x000fe20000300000 */
.L_x_32:
[----:B------:R-:W-:Y:S02]  /*2680*/  SHF.L.U32 R0, R100, 0x1f, RZ ;  /* 0x0000001f64007819 */ /* 0x000fe400000006ff */
[----:B------:R-:W-:Y:S02]  /*2690*/  SHF.R.S32.HI R9, RZ, 0x1f, R19 ;  /* 0x0000001fff097819 */ /* 0x000fe40000011413 */
[----:B------:R-:W0:Y:S02]  /*26a0*/  SYNCS.PHASECHK.TRANS64.TRYWAIT P0, [R97+URZ+0x8], R0 ;  /* 0x00000800610075a7 */ /* 0x000e24000800017f */
[----:B0-----:R-:W-:Y:S05]  /*26b0*/  @!P0 BRA `(.L_x_34) ;  /* 0x0000005800e08947 */ /* 0x001fea0003800000 */
.L_x_188:
[----:B------:R-:W-:Y:S01]  /*26c0*/  ULDC.64 UR4, c[0x0][0x5d0] ;  /* 0x0001740000047ab9 */ /* 0x000fe20000000a00 */
[----:B------:R-:W-:Y:S01]  /*26d0*/  ULDC UR6, c[0x0][0x284] ;  /* 0x0000a10000067ab9 */ /* 0x000fe20000000800 */
[----:B0-----:R-:W-:Y:S02]  /*26e0*/  IMAD R0, R9, UR4, RZ ;  /* 0x0000000409007c24 */ /* 0x001fe4000f8e02ff */
[----:B------:R-:W-:Y:S02]  /*26f0*/  IMAD.SHL.U32 R10, R2, 0x80, RZ ;  /* 0x00000080020a7824 */ /* 0x000fe400078e00ff */
[C---:B------:R-:W-:Y:S02]  /*2700*/  IMAD R5, R19.reuse, UR5, R0 ;  /* 0x0000000513057c24 */ /* 0x040fe4000f8e0200 */
[----:B------:R-:W-:Y:S01]  /*2710*/  IMAD.SHL.U32 R0, R18, 0x40, RZ ;  /* 0x0000004012007824 */ /* 0x000fe200078e00ff */
[----:B------:R-:W-:Y:S01]  /*2720*/  SHF.R.S32.HI R11, RZ, 0x1f, R10 ;  /* 0x0000001fff0b7819 */ /* 0x000fe2000001140a */
[----:B------:R-:W-:Y:S01]  /*2730*/  IMAD.WIDE.U32 R2, R19, UR4, R92 ;  /* 0x0000000413027c25 */ /* 0x000fe2000f8e005c */
[----:B------:R-:W-:-:S02]  /*2740*/  ULDC.64 UR4, c[0x0][0x5c8] ;  /* 0x0001720000047ab9 */ /* 0x000fc40000000a00 */
[----:B------:R-:W-:Y:S01]  /*2750*/  ISETP.GE.AND P0, PT, R0, UR6, PT ;  /* 0x0000000600007c0c */ /* 0x000fe2000bf06270 */
[----:B------:R-:W-:Y:S01]  /*2760*/  ULDC UR6, c[0x0][0x288] ;  /* 0x0000a20000067ab9 */ /* 0x000fe20000000800 */
[----:B------:R-:W-:Y:S01]  /*2770*/  IADD3 R2, P1, R10, R2, RZ ;  /* 0x000000020a027210 */ /* 0x000fe20007f3e0ff */
[----:B------:R-:W-:Y:S01]  /*2780*/  IMAD.WIDE R20, R18, 0x40, R90 ;  /* 0x0000004012147825 */ /* 0x000fe200078e025a */
[----:B------:R-:W-:Y:S02]  /*2790*/  ISETP.GE.OR P0, PT, R10, UR6, P0 ;  /* 0x000000060a007c0c */ /* 0x000fe40008706670 */
[----:B------:R-:W-:Y:S01]  /*27a0*/  IADD3.X R3, R11, R3, R5, P1, !PT ;  /* 0x000000030b037210 */ /* 0x000fe20000ffe405 */
[----:B------:R-:W-:-:S04]  /*27b0*/  IMAD R7, R21, UR4, RZ ;  /* 0x0000000415077c24 */ /* 0x000fc8000f8e02ff */
[C---:B------:R-:W-:Y:S02]  /*27c0*/  IMAD R7, R20.reuse, UR5, R7 ;  /* 0x0000000514077c24 */ /* 0x040fe4000f8e0207 */
[----:B------:R-:W-:-:S04]  /*27d0*/  IMAD.WIDE.U32 R102, R20, UR4, R2 ;  /* 0x0000000414667c25 */ /* 0x000fc8000f8e0002 */
[----:B------:R-:W-:Y:S05]  /*27e0*/  @P0 BRA `(.L_x_35) ;  /* 0x0000003c00e00947 */ /* 0x000fea0003800000 */
[----:B-----5:R-:W-:Y:S01]  /*27f0*/  FSETP.NEU.AND P1, PT, R89, RZ, PT ;  /* 0x000000ff5900720b */ /* 0x020fe20003f2d000 */
[----:B------:R-:W-:Y:S01]  /*2800*/  IMAD.IADD R14, R96, 0x1, -R10 ;  /* 0x00000001600e7824 */ /* 0x000fe200078e0a0a */
[----:B------:R-:W-:Y:S01]  /*2810*/  BSSY B0, `(.L_x_35) ;  /* 0x00003f5000007945 */ /* 0x000fe20003800000 */
[----:B------:R-:W-:Y:S02]  /*2820*/  IMAD.IADD R0, R99, 0x1, -R0 ;  /* 0x0000000163007824 */ /* 0x000fe400078e0a00 */
[----:B------:R-:W-:Y:S01]  /*2830*/  IMAD.IADD R7, R103, 0x1, R7 ;  /* 0x0000000167077824 */ /* 0x000fe200078e0207 */
[----:B------:R-:W-:-:S04]  /*2840*/  ISETP.GT.AND P0, PT, R14, RZ, PT ;  /* 0x000000ff0e00720c */ /* 0x000fc80003f04270 */
[----:B------:R-:W-:-:S03]  /*2850*/  ISETP.GT.AND P2, PT, R0, RZ, P0 ;  /* 0x000000ff0000720c */ /* 0x000fc60000744270 */
[----:B------:R-:W-:Y:S10]  /*2860*/  @!P1 BRA `(.L_x_36) ;  /* 0x0000002c00249947 */ /* 0x000ff40003800000 */
[----:B------:R-:W0:Y:S01]  /*2870*/  LDC.64 R104, c[0x0][0x5b8] ;  /* 0x00016e00ff687b82 */ /* 0x000e220000000a00 */
[----:B------:R-:W-:-:S07]  /*2880*/  ULDC.64 UR4, c[0x0][0x5c0] ;  /* 0x0001700000047ab9 */ /* 0x000fce0000000a00 */
[----:B------:R-:W1:Y:S08]  /*2890*/  LDC.64 R106, c[0x0][0x5b0] ;  /* 0x00016c00ff6a7b82 */ /* 0x000e700000000a00 */
[----:B------:R-:W2:Y:S01]  /*28a0*/  LDC.64 R108, c[0x0][0x5a8] ;  /* 0x00016a00ff6c7b82 */ /* 0x000ea20000000a00 */
[-C--:B0-----:R-:W-:Y:S02]  /*28b0*/  IMAD R4, R9, R104.reuse, RZ ;  /* 0x0000006809047224 */ /* 0x081fe400078e02ff */
[----:B------:R-:W-:-:S04]  /*28c0*/  IMAD.WIDE.U32 R2, R19, R104, R92 ;  /* 0x0000006813027225 */ /* 0x000fc800078e005c */
[----:B------:R-:W-:Y:S01]  /*28d0*/  IMAD R103, R19, R105, R4 ;  /* 0x0000006913677224 */ /* 0x000fe200078e0204 */
[----:B------:R-:W-:Y:S01]  /*28e0*/  IADD3 R4, P1, R10, R2, RZ ;  /* 0x000000020a047210 */ /* 0x000fe20007f3e0ff */
[----:B-1----:R-:W-:-:S03]  /*28f0*/  IMAD R2, R21, R106, RZ ;  /* 0x0000006a15027224 */ /* 0x002fc600078e02ff */
[----:B------:R-:W-:Y:S01]  /*2900*/  IADD3.X R5, R11, R3, R103, P1, !PT ;  /* 0x000000030b057210 */ /* 0x000fe20000ffe467 */
[C---:B------:R-:W-:Y:S02]  /*2910*/  IMAD R105, R20.reuse, R107, R2 ;  /* 0x0000006b14697224 */ /* 0x040fe400078e0202 */
[----:B------:R-:W-:-:S04]  /*2920*/  IMAD.WIDE.U32 R2, R20, R106, R4 ;  /* 0x0000006a14027225 */ /* 0x000fc800078e0004 */
[----:B------:R-:W-:Y:S01]  /*2930*/  IMAD.IADD R3, R3, 0x1, R105 ;  /* 0x0000000103037824 */ /* 0x000fe200078e0269 */
[----:B--2---:R-:W-:-:S04]  /*2940*/  LEA R8, P1, R2, R108, 0x1 ;  /* 0x0000006c02087211 */ /* 0x004fc800078208ff */
[----:B------:R-:W-:-:S05]  /*2950*/  LEA.HI.X R9, R2, R109, R3, 0x1, P1 ;  /* 0x0000006d02097211 */ /* 0x000fca00008f0c03 */
[----:B------:R-:W2:Y:S01]  /*2960*/  @P2 LDG.E.LTC128B.U16 R15, desc[UR54][R8.64] ;  /* 0x00000036080f2981 */ /* 0x000ea2000c1e1520 */
[----:B------:R-:W-:Y:S01]  /*2970*/  IMAD.WIDE.U32 R2, R20, R106, R10 ;  /* 0x0000006a14027225 */ /* 0x000fe200078e000a */
[----:B------:R-:W-:Y:S02]  /*2980*/  BSSY B1, `(.L_x_37) ;  /* 0x0000015000017945 */ /* 0x000fe40003800000 */
[----:B------:R-:W-:-:S04]  /*2990*/  IADD3 R12, P1, R92, R2, RZ ;  /* 0x000000025c0c7210 */ /* 0x000fc80007f3e0ff */
[----:B------:R-:W-:Y:S02]  /*29a0*/  IADD3.X R13, R93, R105, R3, P1, !PT ;  /* 0x000000695d0d7210 */ /* 0x000fe40000ffe403 */
[----:B------:R-:W-:Y:S01]  /*29b0*/  LEA R6, P1, R102, UR4, 0x1 ;  /* 0x0000000466067c11 */ /* 0x000fe2000f8208ff */
[----:B------:R-:W-:-:S03]  /*29c0*/  IMAD.WIDE.U32 R12, R19, R104, R12 ;  /* 0x00000068130c7225 */ /* 0x000fc600078e000c */
[----:B------:R-:W-:Y:S02]  /*29d0*/  LEA.HI.X R7, R102, UR5, R7, 0x1, P1 ;  /* 0x0000000566077c11 */ /* 0x000fe400088f0c07 */
[----:B------:R-:W-:-:S04]  /*29e0*/  ISETP.GT.AND P1, PT, R14, 0x1, PT ;  /* 0x000000010e00780c */ /* 0x000fc80003f24270 */
[----:B------:R-:W-:Y:S01]  /*29f0*/  ISETP.GT.AND P3, PT, R0, RZ, P1 ;  /* 0x000000ff0000720c */ /* 0x000fe20000f64270 */
[----:B--2---:R-:W-:-:S05]  /*2a00*/  HADD2.F32 R2, -RZ, R15.H0_H0 ;  /* 0x2000000fff027230 */ /* 0x004fca0000004100 */
[----:B------:R-:W-:Y:S01]  /*2a10*/  FMUL R3, R2, R89 ;  /* 0x0000005902037220 */ /* 0x000fe20000400000 */
[----:B------:R-:W-:-:S03]  /*2a20*/  LEA R2, P4, R12, R108, 0x1 ;  /* 0x0000006c0c027211 */ /* 0x000fc600078808ff */
[----:B------:R-:W-:-:S05]  /*2a30*/  FFMA R3, R24, R88, R3 ;  /* 0x0000005818037223 */ /* 0x000fca0000000003 */
[----:B------:R-:W-:Y:S01]  /*2a40*/  F2FP.F16.F32.PACK_AB R8, RZ, R3 ;  /* 0x00000003ff08723e */ /* 0x000fe200000000ff */
[----:B------:R-:W-:-:S03]  /*2a50*/  IMAD.IADD R3, R103, 0x1, R13 ;  /* 0x0000000167037824 */ /* 0x000fc600078e020d */
[----:B------:R-:W-:Y:S01]  /*2a60*/  PRMT R9, R8, 0x7610, R9 ;  /* 0x0000761008097816 */ /* 0x000fe20000000009 */
[----:B------:R-:W-:Y:S01]  /*2a70*/  IMAD.SHL.U32 R8, R106, 0x8, RZ ;  /* 0x000000086a087824 */ /* 0x000fe200078e00ff */
[----:B------:R-:W-:-:S03]  /*2a80*/  LEA.HI.X R3, R12, R109, R3, 0x1, P4 ;  /* 0x0000006d0c037211 */ /* 0x000fc600020f0c03 */
[----:B------:R0:W-:Y:S02]  /*2a90*/  @P2 STG.E.U16 desc[UR54][R6.64], R9 ;  /* 0x0000000906002986 */ /* 0x0001e4000c101536 */
[----:B0-----:R-:W-:Y:S01]  /*2aa0*/  SHF.L.U64.HI R9, R106, 0x3, R107 ;  /* 0x000000036a097819 */ /* 0x001fe2000001026b */
[----:B------:R-:W-:Y:S06]  /*2ab0*/  @!P3 BRA `(.L_x_38) ;  /* 0x000000000004b947 */ /* 0x000fec0003800000 */
[----:B------:R0:W5:Y:S02]  /*2ac0*/  LDG.E.LTC128B.U16 R15, desc[UR54][R2.64+0x2] ;  /* 0x00000236020f7981 */ /* 0x000164000c1e1520 */
.L_x_38:
[----:B------:R-:W-:Y:S05]  /*2ad0*/  BSYNC B1 ;  /* 0x0000000000017941 */ /* 0x000fea0003800000 */
.L_x_37:
[----:B------:R-:W-:Y:S01]  /*2ae0*/  IMAD.WIDE.U32 R8, R20, R106, R8 ;  /* 0x0000006a14087225 */ /* 0x000fe200078e0008 */
[----:B------:R-:W-:-:S03]  /*2af0*/  ISETP.GT.AND P0, PT, R0, 0x8, P0 ;  /* 0x000000080000780c */ /* 0x000fc60000704270 */
[----:B-----5:R-:W-:Y:S01]  /*2b00*/  HADD2.F32 R12, -RZ, R15.H0_H0 ;  /* 0x2000000fff0c7230 */ /* 0x020fe20000004100 */
[----:B------:R-:W-:Y:S01]  /*2b10*/  IADD3 R4, P2, R4, R8, RZ ;  /* 0x0000000804047210 */ /* 0x000fe20007f5e0ff */
[----:B------:R-:W-:-:S03]  /*2b20*/  IMAD.IADD R105, R105, 0x1, R9 ;  /* 0x0000000169697824 */ /* 0x000fc600078e0209 */
[----:B------:R-:W-:Y:S01]  /*2b30*/  FMUL R12, R12, R89 ;  /* 0x000000590c0c7220 */ /* 0x000fe20000400000 */
[----:B------:R-:W-:-:S03]  /*2b40*/  IMAD.X R5, R105, 0x1, R5, P2 ;  /* 0x0000000169057824 */ /* 0x000fc600010e0605 */
[----:B------:R-:W-:Y:S01]  /*2b50*/  FFMA R25, R25, R88, R12 ;  /* 0x0000005819197223 */ /* 0x000fe2000000000c */
[----:B------:R-:W-:-:S04]  /*2b60*/  LEA R12, P2, R4, R108, 0x1 ;  /* 0x0000006c040c7211 */ /* 0x000fc800078408ff */
[----:B------:R-:W-:Y:S01]  /*2b70*/  LEA.HI.X R13, R4, R109, R5, 0x1, P2 ;  /* 0x0000006d040d7211 */ /* 0x000fe200010f0c05 */
[----:B------:R-:W-:Y:S01]  /*2b80*/  @P3 IMAD.MOV.U32 R4, RZ, RZ, R6 ;  /* 0x000000ffff043224 */ /* 0x000fe200078e0006 */
[----:B------:R-:W-:Y:S01]  /*2b90*/  F2FP.F16.F32.PACK_AB R25, RZ, R25 ;  /* 0x00000019ff19723e */ /* 0x000fe200000000ff */
[----:B------:R-:W-:-:S05]  /*2ba0*/  @P3 IMAD.MOV.U32 R5, RZ, RZ, R7 ;  /* 0x000000ffff053224 */ /* 0x000fca00078e0007 */
[----:B------:R1:W-:Y:S04]  /*2bb0*/  @P3 STG.E.U16 desc[UR54][R4.64+0x2], R25 ;  /* 0x0000021904003986 */ /* 0x0003e8000c101536 */
[----:B------:R-:W2:Y:S01]  /*2bc0*/  @P0 LDG.E.LTC128B.U16 R15, desc[UR54][R12.64] ;  /* 0x000000360c0f0981 */ /* 0x000ea2000c1e1520 */
[----:B------:R-:W-:Y:S01]  /*2bd0*/  IADD3 R10, P2, P3, R92, R8, R10 ;  /* 0x000000085c0a7210 */ /* 0x000fe20007b5e00a */
[----:B------:R-:W-:Y:S01]  /*2be0*/  BSSY B1, `(.L_x_39) ;  /* 0x0000011000017945 */ /* 0x000fe20003800000 */
[----:B------:R-:W-:Y:S02]  /*2bf0*/  ISETP.GT.AND P1, PT, R0, 0x8, P1 ;  /* 0x000000080000780c */ /* 0x000fe40000f24270 */
[----:B------:R-:W-:-:S03]  /*2c00*/  IADD3.X R11, R93, R105, R11, P2, P3 ;  /* 0x000000695d0b7210 */ /* 0x000fc600017e640b */
[----:B------:R-:W-:Y:S01]  /*2c10*/  IMAD.WIDE.U32 R10, R19, R104, R10 ;  /* 0x00000068130a7225 */ /* 0x000fe200078e000a */
[----:B------:R-:W-:-:S03]  /*2c20*/  SHF.L.U64.HI R19, R95, 0x1, R94 ;  /* 0x000000015f137819 */ /* 0x000fc6000001025e */
[----:B------:R-:W-:Y:S01]  /*2c30*/  IMAD.IADD R11, R103, 0x1, R11 ;  /* 0x00000001670b7824 */ /* 0x000fe200078e020b */
[----:B-1----:R-:W-:-:S04]  /*2c40*/  LEA R4, P3, R10, R108, 0x1 ;  /* 0x0000006c0a047211 */ /* 0x002fc800078608ff */
[----:B------:R-:W-:Y:S01]  /*2c50*/  LEA.HI.X R5, R10, R109, R11, 0x1, P3 ;  /* 0x0000006d0a057211 */ /* 0x000fe200018f0c0b */
[----:B--2---:R-:W-:-:S05]  /*2c60*/  HADD2.F32 R8, -RZ, R15.H0_H0 ;  /* 0x2000000fff087230 */ /* 0x004fca0000004100 */
[----:B------:R-:W-:Y:S01]  /*2c70*/  FMUL R9, R8, R89 ;  /* 0x0000005908097220 */ /* 0x000fe20000400000 */
[----:B------:R-:W-:-:S03]  /*2c80*/  LEA R8, P2, R95, R6, 0x1 ;  /* 0x000000065f087211 */ /* 0x000fc600078408ff */
[----:B------:R-:W-:-:S05]  /*2c90*/  FFMA R9, R26, R88, R9 ;  /* 0x000000581a097223 */ /* 0x000fca0000000009 */
[----:B------:R-:W-:Y:S01]  /*2ca0*/  F2FP.F16.F32.PACK_AB R12, RZ, R9 ;  /* 0x00000009ff0c723e */ /* 0x000fe200000000ff */
[----:B------:R-:W-:-:S05]  /*2cb0*/  IMAD.X R9, R19, 0x1, R7, P2 ;  /* 0x0000000113097824 */ /* 0x000fca00010e0607 */
[----:B------:R1:W-:Y:S01]  /*2cc0*/  @P0 STG.E.U16 desc[UR54][R8.64], R12 ;  /* 0x0000000c08000986 */ /* 0x0003e2000c101536 */
[----:B------:R-:W-:Y:S05]  /*2cd0*/  @!P1 BRA `(.L_x_40) ;  /* 0x0000000000049947 */ /* 0x000fea0003800000 */
[----:B------:R2:W5:Y:S02]  /*2ce0*/  LDG.E.LTC128B.U16 R15, desc[UR54][R4.64+0x2] ;  /* 0x00000236040f7981 */ /* 0x000564000c1e1520 */
.L_x_40:
[----:B------:R-:W-:Y:S05]  /*2cf0*/  BSYNC B1 ;  /* 0x0000000000017941 */ /* 0x000fea0003800000 */
.L_x_39:
[----:B-----5:R-:W-:Y:S01]  /*2d00*/  HADD2.F32 R10, -RZ, R15.H0_H0 ;  /* 0x2000000fff0a7230 */ /* 0x020fe20000004100 */
[----:B------:R-:W-:Y:S01]  /*2d10*/  ISETP.GT.AND P0, PT, R14, 0x8, PT ;  /* 0x000000080e00780c */ /* 0x000fe20003f04270 */
[----:B------:R-:W-:Y:S03]  /*2d20*/  BSSY B1, `(.L_x_41) ;  /* 0x0000008000017945 */ /* 0x000fe60003800000 */
[----:B------:R-:W-:Y:S01]  /*2d30*/  FMUL R10, R10, R89 ;  /* 0x000000590a0a7220 */ /* 0x000fe20000400000 */
[----:B------:R-:W-:-:S03]  /*2d40*/  ISETP.GT.AND P2, PT, R0, RZ, P0 ;  /* 0x000000ff0000720c */ /* 0x000fc60000744270 */
[----:B------:R-:W-:-:S05]  /*2d50*/  FFMA R10, R27, R88, R10 ;  /* 0x000000581b0a7223 */ /* 0x000fca000000000a */
[----:B------:R-:W-:-:S05]  /*2d60*/  F2FP.F16.F32.PACK_AB R10, RZ, R10 ;  /* 0x0000000aff0a723e */ /* 0x000fca00000000ff */
[----:B------:R3:W-:Y:S01]  /*2d70*/  @P1 STG.E.U16 desc[UR54][R8.64+0x2], R10 ;  /* 0x0000020a08001986 */ /* 0x0007e2000c101536 */
[----:B------:R-:W-:Y:S05]  /*2d80*/  @!P2 BRA `(.L_x_42) ;  /* 0x000000000004a947 */ /* 0x000fea0003800000 */
[----:B------:R4:W5:Y:S02]  /*2d90*/  LDG.E.LTC128B.U16 R15, desc[UR54][R2.64+0x10] ;  /* 0x00001036020f7981 */ /* 0x000964000c1e1520 */
.L_x_42:
[----:B------:R-:W-:Y:S05]  /*2da0*/  BSYNC B1 ;  /* 0x0000000000017941 */ /* 0x000fea0003800000 */
.L_x_41:
[----:B---3-5:R-:W-:Y:S01]  /*2db0*/  HADD2.F32 R10, -RZ, R15.H0_H0 ;  /* 0x2000000fff0a7230 */ /* 0x028fe20000004100 */
        /* <DEDUP_REMOVED lines=9> */
.L_x_44:
[----:B------:R-:W-:Y:S05]  /*2e50*/  BSYNC B1 ;  /* 0x0000000000017941 */ /* 0x000fea0003800000 */
.L_x_43:
[----:B-----5:R-:W-:Y:S01]  /*2e60*/  HADD2.F32 R10, -RZ, R15.H0_H0 ;  /* 0x2000000fff0a7230 */ /* 0x020fe20000004100 */
[----:B------:R-:W-:Y:S01]  /*2e70*/  ISETP.GT.AND P0, PT, R0, 0x8, P0 ;  /* 0x000000080000780c */ /* 0x000fe20000704270 */
[----:B------:R-:W-:Y:S03]  /*2e80*/  BSSY B1, `(.L_x_45) ;  /* 0x0000007000017945 */ /* 0x000fe60003800000 */
[----:B------:R-:W-:-:S04]  /*2e90*/  FMUL R10, R10, R89 ;  /* 0x000000590a0a7220 */ /* 0x000fc80000400000 */
[----:B------:R-:W-:-:S05]  /*2ea0*/  FFMA R10, R29, R88, R10 ;  /* 0x000000581d0a7223 */ /* 0x000fca000000000a */
[----:B------:R-:W-:-:S05]  /*2eb0*/  F2FP.F16.F32.PACK_AB R10, RZ, R10 ;  /* 0x0000000aff0a723e */ /* 0x000fca00000000ff */
[----:B------:R0:W-:Y:S01]  /*2ec0*/  @P3 STG.E.U16 desc[UR54][R6.64+0x12], R10 ;  /* 0x0000120a06003986 */ /* 0x0001e2000c101536 */
[----:B------:R-:W-:Y:S05]  /*2ed0*/  @!P0 BRA `(.L_x_46) ;  /* 0x0000000000048947 */ /* 0x000fea0003800000 */
[----:B------:R0:W5:Y:S02]  /*2ee0*/  LDG.E.LTC128B.U16 R15, desc[UR54][R4.64+0x10] ;  /* 0x00001036040f7981 */ /* 0x000164000c1e1520 */
.L_x_46:
[----:B------:R-:W-:Y:S05]  /*2ef0*/  BSYNC B1 ;  /* 0x0000000000017941 */ /* 0x000fea0003800000 */
.L_x_45:
[----:B0----5:R-:W-:Y:S01]  /*2f00*/  HADD2.F32 R10, -RZ, R15.H0_H0 ;  /* 0x2000000fff0a7230 */ /* 0x021fe20000004100 */
[----:B------:R-:W-:Y:S01]  /*2f10*/  ISETP.GT.AND P1, PT, R0, 0x8, P1 ;  /* 0x000000080000780c */ /* 0x000fe20000f24270 */
[----:B------:R-:W-:Y:S03]  /*2f20*/  BSSY B1, `(.L_x_47) ;  /* 0x0000007000017945 */ /* 0x000fe60003800000 */
[----:B---3--:R-:W-:-:S04]  /*2f30*/  FMUL R11, R10, R89 ;  /* 0x000000590a0b7220 */ /* 0x008fc80000400000 */
[----:B------:R-:W-:-:S05]  /*2f40*/  FFMA R11, R30, R88, R11 ;  /* 0x000000581e0b7223 */ /* 0x000fca000000000b */
[----:B------:R-:W-:-:S05]  /*2f50*/  F2FP.F16.F32.PACK_AB R11, RZ, R11 ;  /* 0x0000000bff0b723e */ /* 0x000fca00000000ff */
[----:B------:R0:W-:Y:S01]  /*2f60*/  @P0 STG.E.U16 desc[UR54][R8.64+0x10], R11 ;  /* 0x0000100b08000986 */ /* 0x0001e2000c101536 */
[----:B------:R-:W-:Y:S05]  /*2f70*/  @!P1 BRA `(.L_x_48) ;  /* 0x0000000000049947 */ /* 0x000fea0003800000 */
[----:B------:R3:W5:Y:S02]  /*2f80*/  LDG.E.LTC128B.U16 R15, desc[UR54][R4.64+0x12] ;  /* 0x00001236040f7981 */ /* 0x000764000c1e1520 */
.L_x_48:
[----:B------:R-:W-:Y:S05]  /*2f90*/  BSYNC B1 ;  /* 0x0000000000017941 */ /* 0x000fea0003800000 */
.L_x_47:
        /* <DEDUP_REMOVED lines=10> */
.L_x_50:
[----:B------:R-:W-:Y:S05]  /*3040*/  BSYNC B1 ;  /* 0x0000000000017941 */ /* 0x000fea0003800000 */
.L_x_49:
[----:B0----5:R-:W-:Y:S01]  /*3050*/  HADD2.F32 R10, -RZ, R15.H0_H0 ;  /* 0x2000000fff0a7230 */ /* 0x021fe20000004100 */
        /* <DEDUP_REMOVED lines=9> */
.L_x_52:
[----:B------:R-:W-:Y:S05]  /*30f0*/  BSYNC B1 ;  /* 0x0000000000017941 */ /* 0x000fea0003800000 */
.L_x_51:
        /* <DEDUP_REMOVED lines=9> */
.L_x_54:
[----:B------:R-:W-:Y:S05]  /*3190*/  BSYNC B1 ;  /* 0x0000000000017941 */ /* 0x000fea0003800000 */
.L_x_53:
[----:B0----5:R-:W-:Y:S01]  /*31a0*/  HADD2.F32 R10, -RZ, R15.H0_H0 ;  /* 0x2000000fff0a7230 */ /* 0x021fe20000004100 */
        /* <DEDUP_REMOVED lines=8> */
.L_x_56:
[----:B------:R-:W-:Y:S05]  /*3230*/  BSYNC B1 ;  /* 0x0000000000017941 */ /* 0x000fea0003800000 */
.L_x_55:
        /* <DEDUP_REMOVED lines=10> */
.L_x_58:
[----:B------:R-:W-:Y:S05]  /*32e0*/  BSYNC B1 ;  /* 0x0000000000017941 */ /* 0x000fea0003800000 */
.L_x_57:
        /* <DEDUP_REMOVED lines=10> */
.L_x_60:
[----:B------:R-:W-:Y:S05]  /*3390*/  BSYNC B1 ;  /* 0x0000000000017941 */ /* 0x000fea0003800000 */
.L_x_59:
        /* <DEDUP_REMOVED lines=9> */
.L_x_62:
[----:B------:R-:W-:Y:S05]  /*3430*/  BSYNC B1 ;  /* 0x0000000000017941 */ /* 0x000fea0003800000 */
.L_x_61:
        /* <DEDUP_REMOVED lines=9> */
.L_x_64:
[----:B------:R-:W-:Y:S05]  /*34d0*/  BSYNC B1 ;  /* 0x0000000000017941 */ /* 0x000fea0003800000 */
.L_x_63:
        /* <DEDUP_REMOVED lines=10> */
.L_x_66:
[----:B------:R-:W-:Y:S05]  /*3580*/  BSYNC B1 ;  /* 0x0000000000017941 */ /* 0x000fea0003800000 */
.L_x_65:
        /* <DEDUP_REMOVED lines=10> */
.L_x_68:
[----:B------:R-:W-:Y:S05]  /*3630*/  BSYNC B1 ;  /* 0x0000000000017941 */ /* 0x000fea0003800000 */
.L_x_67:
        /* <DEDUP_REMOVED lines=9> */
.L_x_70:
[----:B------:R-:W-:Y:S05]  /*36d0*/  BSYNC B1 ;  /* 0x0000000000017941 */ /* 0x000fea0003800000 */
.L_x_69:
        /* <DEDUP_REMOVED lines=9> */
.L_x_72:
[----:B------:R-:W-:Y:S05]  /*3770*/  BSYNC B1 ;  /* 0x0000000000017941 */ /* 0x000fea0003800000 */
.L_x_71:
        /* <DEDUP_REMOVED lines=10> */
.L_x_74:
[----:B------:R-:W-:Y:S05]  /*3820*/  BSYNC B1 ;  /* 0x0000000000017941 */ /* 0x000fea0003800000 */
.L_x_73:
        /* <DEDUP_REMOVED lines=10> */
.L_x_76:
[----:B------:R-:W-:Y:S05]  /*38d0*/  BSYNC B1 ;  /* 0x0000000000017941 */ /* 0x000fea0003800000 */
.L_x_75:
        /* <DEDUP_REMOVED lines=9> */
.L_x_78:
[----:B------:R-:W-:Y:S05]  /*3970*/  BSYNC B1 ;  /* 0x0000000000017941 */ /* 0x000fea0003800000 */
.L_x_77:
        /* <DEDUP_REMOVED lines=9> */
.L_x_80:
[----:B------:R-:W-:Y:S05]  /*3a10*/  BSYNC B1 ;  /* 0x0000000000017941 */ /* 0x000fea0003800000 */
.L_x_79:
        /* <DEDUP_REMOVED lines=10> */
.L_x_82:
[----:B------:R-:W-:Y:S05]  /*3ac0*/  BSYNC B1 ;  /* 0x0000000000017941 */ /* 0x000fea0003800000 */
.L_x_81:
        /* <DEDUP_REMOVED lines=10> */
.L_x_84:
[----:B------:R-:W-:Y:S05]  /*3b70*/  BSYNC B1 ;  /* 0x0000000000017941 */ /* 0x000fea0003800000 */
.L_x_83:
        /* <DEDUP_REMOVED lines=9> */
.L_x_86:
[----:B------:R-:W-:Y:S05]  /*3c10*/  BSYNC B1 ;  /* 0x0000000000017941 */ /* 0x000fea0003800000 */
.L_x_85:
        /* <DEDUP_REMOVED lines=9> */
.L_x_88:
[----:B------:R-:W-:Y:S05]  /*3cb0*/  BSYNC B1 ;  /* 0x0000000000017941 */ /* 0x000fea0003800000 */
.L_x_87:
        /* <DEDUP_REMOVED lines=10> */
.L_x_90:
[----:B------:R-:W-:Y:S05]  /*3d60*/  BSYNC B1 ;  /* 0x0000000000017941 */ /* 0x000fea0003800000 */
.L_x_89:
        /* <DEDUP_REMOVED lines=10> */
.L_x_92:
[----:B------:R-:W-:Y:S05]  /*3e10*/  BSYNC B1 ;  /* 0x0000000000017941 */ /* 0x000fea0003800000 */
.L_x_91:
        /* <DEDUP_REMOVED lines=9> */
.L_x_94:
[----:B------:R-:W-:Y:S05]  /*3eb0*/  BSYNC B1 ;  /* 0x0000000000017941 */ /* 0x000fea0003800000 */
.L_x_93:
        /* <DEDUP_REMOVED lines=9> */
.L_x_96:
[----:B------:R-:W-:Y:S05]  /*3f50*/  BSYNC B1 ;  /* 0x0000000000017941 */ /* 0x000fea0003800000 */
.L_x_95:
        /* <DEDUP_REMOVED lines=10> */
.L_x_98:
[----:B------:R-:W-:Y:S05]  /*4000*/  BSYNC B1 ;  /* 0x0000000000017941 */ /* 0x000fea0003800000 */
.L_x_97:
        /* <DEDUP_REMOVED lines=10> */
.L_x_100:
[----:B------:R-:W-:Y:S05]  /*40b0*/  BSYNC B1 ;  /* 0x0000000000017941 */ /* 0x000fea0003800000 */
.L_x_99:
        /* <DEDUP_REMOVED lines=9> */
.L_x_102:
[----:B------:R-:W-:Y:S05]  /*4150*/  BSYNC B1 ;  /* 0x0000000000017941 */ /* 0x000fea0003800000 */
.L_x_101:
        /* <DEDUP_REMOVED lines=9> */
.L_x_104:
[----:B------:R-:W-:Y:S05]  /*41f0*/  BSYNC B1 ;  /* 0x0000000000017941 */ /* 0x000fea0003800000 */
.L_x_103:
        /* <DEDUP_REMOVED lines=10> */
.L_x_106:
[----:B------:R-:W-:Y:S05]  /*42a0*/  BSYNC B1 ;  /* 0x0000000000017941 */ /* 0x000fea0003800000 */
.L_x_105:
        /* <DEDUP_REMOVED lines=10> */
.L_x_108:
[----:B------:R-:W-:Y:S05]  /*4350*/  BSYNC B1 ;  /* 0x0000000000017941 */ /* 0x000fea0003800000 */
.L_x_107:
        /* <DEDUP_REMOVED lines=9> */
.L_x_110:
[----:B------:R-:W-:Y:S05]  /*43f0*/  BSYNC B1 ;  /* 0x0000000000017941 */ /* 0x000fea0003800000 */
.L_x_109:
        /* <DEDUP_REMOVED lines=9> */
.L_x_112:
[----:B------:R-:W-:Y:S05]  /*4490*/  BSYNC B1 ;  /* 0x0000000000017941 */ /* 0x000fea0003800000 */
.L_x_111:
        /* <DEDUP_REMOVED lines=10> */
.L_x_114:
[----:B------:R-:W-:Y:S05]  /*4540*/  BSYNC B1 ;  /* 0x0000000000017941 */ /* 0x000fea0003800000 */
.L_x_113:
        /* <DEDUP_REMOVED lines=10> */
.L_x_116:
[----:B------:R-:W-:Y:S05]  /*45f0*/  BSYNC B1 ;  /* 0x0000000000017941 */ /* 0x000fea0003800000 */
.L_x_115:
        /* <DEDUP_REMOVED lines=9> */
.L_x_118:
[----:B------:R-:W-:Y:S05]  /*4690*/  BSYNC B1 ;  /* 0x0000000000017941 */ /* 0x000fea0003800000 */
.L_x_117:
        /* <DEDUP_REMOVED lines=9> */
.L_x_120:
[----:B------:R-:W-:Y:S05]  /*4730*/  BSYNC B1 ;  /* 0x0000000000017941 */ /* 0x000fea0003800000 */
.L_x_119:
        /* <DEDUP_REMOVED lines=10> */
.L_x_122:
[----:B------:R-:W-:Y:S05]  /*47e0*/  BSYNC B1 ;  /* 0x0000000000017941 */ /* 0x000fea0003800000 */
.L_x_121:
        /* <DEDUP_REMOVED lines=10> */
.L_x_124:
[----:B------:R-:W-:Y:S05]  /*4890*/  BSYNC B1 ;  /* 0x0000000000017941 */ /* 0x000fea0003800000 */
.L_x_123:
        /* <DEDUP_REMOVED lines=9> */
.L_x_126:
[----:B------:R-:W-:Y:S05]  /*4930*/  BSYNC B1 ;  /* 0x0000000000017941 */ /* 0x000fea0003800000 */
.L_x_125:
        /* <DEDUP_REMOVED lines=9> */
.L_x_128:
[----:B------:R-:W-:Y:S05]  /*49d0*/  BSYNC B1 ;  /* 0x0000000000017941 */ /* 0x000fea0003800000 */
.L_x_127:
        /* <DEDUP_REMOVED lines=10> */
.L_x_130:
[----:B------:R-:W-:Y:S05]  /*4a80*/  BSYNC B1 ;  /* 0x0000000000017941 */ /* 0x000fea0003800000 */
.L_x_129:
        /* <DEDUP_REMOVED lines=10> */
.L_x_132:
[----:B------:R-:W-:Y:S05]  /*4b30*/  BSYNC B1 ;  /* 0x0000000000017941 */ /* 0x000fea0003800000 */
.L_x_131:
        /* <DEDUP_REMOVED lines=9> */
.L_x_134:
[----:B------:R-:W-:Y:S05]  /*4bd0*/  BSYNC B1 ;  /* 0x0000000000017941 */ /* 0x000fea0003800000 */
.L_x_133:
        /* <DEDUP_REMOVED lines=9> */
.L_x_136:
[----:B------:R-:W-:Y:S05]  /*4c70*/  BSYNC B1 ;  /* 0x0000000000017941 */ /* 0x000fea0003800000 */
.L_x_135:
        /* <DEDUP_REMOVED lines=10> */
.L_x_138:
[----:B------:R-:W-:Y:S05]  /*4d20*/  BSYNC B1 ;  /* 0x0000000000017941 */ /* 0x000fea0003800000 */
.L_x_137:
        /* <DEDUP_REMOVED lines=10> */
.L_x_140:
[----:B------:R-:W-:Y:S05]  /*4dd0*/  BSYNC B1 ;  /* 0x0000000000017941 */ /* 0x000fea0003800000 */
.L_x_139:
        /* <DEDUP_REMOVED lines=9> */
.L_x_142:
[----:B------:R-:W-:Y:S05]  /*4e70*/  BSYNC B1 ;  /* 0x0000000000017941 */ /* 0x000fea0003800000 */
.L_x_141:
        /* <DEDUP_REMOVED lines=9> */
.L_x_144:
[----:B------:R-:W-:Y:S05]  /*4f10*/  BSYNC B1 ;  /* 0x0000000000017941 */ /* 0x000fea0003800000 */
.L_x_143:
        /* <DEDUP_REMOVED lines=10> */
.L_x_146:
[----:B------:R-:W-:Y:S05]  /*4fc0*/  BSYNC B1 ;  /* 0x0000000000017941 */ /* 0x000fea0003800000 */
.L_x_145:
        /* <DEDUP_REMOVED lines=10> */
.L_x_148:
[----:B------:R-:W-:Y:S05]  /*5070*/  BSYNC B1 ;  /* 0x0000000000017941 */ /* 0x000fea0003800000 */
.L_x_147:
        /* <DEDUP_REMOVED lines=9> */
.L_x_150:
[----:B------:R-:W-:Y:S05]  /*5110*/  BSYNC B1 ;  /* 0x0000000000017941 */ /* 0x000fea0003800000 */
.L_x_149:
        /* <DEDUP_REMOVED lines=9> */
.L_x_152:
[----:B------:R-:W-:Y:S05]  /*51b0*/  BSYNC B1 ;  /* 0x0000000000017941 */ /* 0x000fea0003800000 */
.L_x_151:
        /* <DEDUP_REMOVED lines=10> */
.L_x_154:
[----:B------:R-:W-:Y:S05]  /*5260*/  BSYNC B1 ;  /* 0x0000000000017941 */ /* 0x000fea0003800000 */
.L_x_153:
        /* <DEDUP_REMOVED lines=10> */
.L_x_156:
[----:B------:R-:W-:Y:S05]  /*5310*/  BSYNC B1 ;  /* 0x0000000000017941 */ /* 0x000fea0003800000 */
.L_x_155:
[----:B0---45:R-:W-:Y:S01]  /*5320*/  HADD2.F32 R2, -RZ, R15.H0_H0 ;  /* 0x2000000fff027230 */ /* 0x031fe20000004100 */
        /* <DEDUP_REMOVED lines=8> */
.L_x_158:
[----:B------:R-:W-:Y:S05]  /*53b0*/  BSYNC B1 ;  /* 0x0000000000017941 */ /* 0x000fea0003800000 */
.L_x_157:
[----:B0----5:R-:W-:Y:S01]  /*53c0*/  HADD2.F32 R2, -RZ, R15.H0_H0 ;  /* 0x2000000fff027230 */ /* 0x021fe20000004100 */
[----:B------:R-:W-:Y:S01]  /*53d0*/  ISETP.GT.AND P1, PT, R0, 0x8, P1 ;  /* 0x000000080000780c */ /* 0x000fe20000f24270 */
[----:B------:R-:W-:Y:S03]  /*53e0*/  BSSY B1, `(.L_x_159) ;  /* 0x000000a000017945 */ /* 0x000fe60003800000 */
[----:B------:R-:W-:Y:S01]  /*53f0*/  FMUL R3, R2, R89 ;  /* 0x0000005902037220 */ /* 0x000fe20000400000 */
[----:B------:R-:W-:-:S03]  /*5400*/  @P0 IMAD.MOV.U32 R2, RZ, RZ, R8 ;  /* 0x000000ffff020224 */ /* 0x000fc600078e0008 */
[----:B------:R-:W-:-:S05]  /*5410*/  FFMA R3, R86, R88, R3 ;  /* 0x0000005856037223 */ /* 0x000fca0000000003 */
[----:B------:R-:W-:-:S04]  /*5420*/  F2FP.F16.F32.PACK_AB R3, RZ, R3 ;  /* 0x00000003ff03723e */ /* 0x000fc800000000ff */
[----:B------:R-:W-:Y:S01]  /*5430*/  PRMT R6, R3, 0x7610, R6 ;  /* 0x0000761003067816 */ /* 0x000fe20000000006 */
[----:B------:R-:W-:-:S05]  /*5440*/  @P0 IMAD.MOV.U32 R3, RZ, RZ, R9 ;  /* 0x000000ffff030224 */ /* 0x000fca00078e0009 */
[----:B------:R0:W-:Y:S01]  /*5450*/  @P0 STG.E.U16 desc[UR54][R2.64+0xf0], R6 ;  /* 0x0000f00602000986 */ /* 0x0001e2000c101536 */
[----:B------:R-:W-:Y:S05]  /*5460*/  @!P1 BRA `(.L_x_160) ;  /* 0x0000000000049947 */ /* 0x000fea0003800000 */
[----:B------:R0:W5:Y:S02]  /*5470*/  LDG.E.LTC128B.U16 R15, desc[UR54][R4.64+0xf2] ;  /* 0x0000f236040f7981 */ /* 0x000164000c1e1520 */
.L_x_160:
[----:B------:R-:W-:Y:S05]  /*5480*/  BSYNC B1 ;  /* 0x0000000000017941 */ /* 0x000fea0003800000 */
.L_x_159:
[----:B------:R-:W-:Y:S05]  /*5490*/  @!P1 BRA `(.L_x_161) ;  /* 0x0000001000b09947 */ /* 0x000fea0003800000 */
[----:B-----5:R-:W-:-:S05]  /*54a0*/  HADD2.F32 R0, -RZ, R15.H0_H0 ;  /* 0x2000000fff007230 */ /* 0x020fca0000004100 */
[----:B------:R-:W-:-:S04]  /*54b0*/  FMUL R0, R0, R89 ;  /* 0x0000005900007220 */ /* 0x000fc80000400000 */
[----:B------:R-:W-:-:S05]  /*54c0*/  FFMA R0, R87, R88, R0 ;  /* 0x0000005857007223 */ /* 0x000fca0000000000 */
[----:B------:R-:W-:-:S05]  /*54d0*/  F2FP.F16.F32.PACK_AB R0, RZ, R0 ;  /* 0x00000000ff00723e */ /* 0x000fca00000000ff */
[----:B------:R0:W-:Y:S01]  /*54e0*/  STG.E.U16 desc[UR54][R8.64+0xf2], R0 ;  /* 0x0000f20008007986 */ /* 0x0001e2000c101536 */
[----:B------:R-:W-:Y:S05]  /*54f0*/  BRA `(.L_x_161) ;  /* 0x0000001000987947 */ /* 0x000fea0003800000 */
.L_x_36:
[----:B------:R-:W-:Y:S01]  /*5500*/  ISETP.GT.AND P3, PT, R14, 0x1, PT ;  /* 0x000000010e00780c */ /* 0x000fe20003f64270 */
[----:B------:R-:W-:Y:S01]  /*5510*/  ULDC.64 UR4, c[0x0][0x5c0] ;  /* 0x0001700000047ab9 */ /* 0x000fe20000000a00 */
[-C--:B------:R-:W-:Y:S01]  /*5520*/  FMUL R24, R24, R88.reuse ;  /* 0x0000005818187220 */ /* 0x080fe20000400000 */
[-C--:B------:R-:W-:Y:S01]  /*5530*/  FMUL R25, R25, R88.reuse ;  /* 0x0000005819197220 */ /* 0x080fe20000400000 */
[----:B------:R-:W-:Y:S01]  /*5540*/  ISETP.GT.AND P1, PT, R0, RZ, P3 ;  /* 0x000000ff0000720c */ /* 0x000fe20001f24270 */
[-C--:B------:R-:W-:Y:S01]  /*5550*/  FMUL R26, R26, R88.reuse ;  /* 0x000000581a1a7220 */ /* 0x080fe20000400000 */
[----:B------:R-:W-:Y:S01]  /*5560*/  LEA R2, P4, R102, UR4, 0x1 ;  /* 0x0000000466027c11 */ /* 0x000fe2000f8808ff */
[----:B------:R-:W-:Y:S01]  /*5570*/  FMUL R27, R27, R88 ;  /* 0x000000581b1b7220 */ /* 0x000fe20000400000 */
[----:B------:R-:W-:Y:S01]  /*5580*/  F2FP.F16.F32.PACK_AB R24, RZ, R24 ;  /* 0x00000018ff18723e */ /* 0x000fe200000000ff */
[-C--:B------:R-:W-:Y:S01]  /*5590*/  FMUL R28, R28, R88.reuse ;  /* 0x000000581c1c7220 */ /* 0x080fe20000400000 */
[----:B------:R-:W-:Y:S01]  /*55a0*/  LEA.HI.X R3, R102, UR5, R7, 0x1, P4 ;  /* 0x0000000566037c11 */ /* 0x000fe2000a0f0c07 */
[-C--:B------:R-:W-:Y:S01]  /*55b0*/  FMUL R29, R29, R88.reuse ;  /* 0x000000581d1d7220 */ /* 0x080fe20000400000 */
[----:B------:R-:W-:Y:S01]  /*55c0*/  F2FP.F16.F32.PACK_AB R25, RZ, R25 ;  /* 0x00000019ff19723e */ /* 0x000fe200000000ff */
[-C--:B------:R-:W-:Y:S01]  /*55d0*/  FMUL R30, R30, R88.reuse ;  /* 0x000000581e1e7220 */ /* 0x080fe20000400000 */
[----:B------:R-:W-:Y:S01]  /*55e0*/  SHF.L.U64.HI R5, R95, 0x1, R94 ;  /* 0x000000015f057819 */ /* 0x000fe2000001025e */
[----:B------:R-:W-:Y:S01]  /*55f0*/  @P2 STG.E.U16 desc[UR54][R2.64], R24 ;  /* 0x0000001802002986 */ /* 0x000fe2000c101536 */
[----:B------:R-:W-:Y:S01]  /*5600*/  ISETP.GT.AND P2, PT, R0, 0x8, P0 ;  /* 0x000000080000780c */ /* 0x000fe20000744270 */
[----:B------:R-:W-:Y:S01]  /*5610*/  FMUL R31, R31, R88 ;  /* 0x000000581f1f7220 */ /* 0x000fe20000400000 */
[----:B------:R-:W-:Y:S01]  /*5620*/  LEA R4, P5, R95, R2, 0x1 ;  /* 0x000000025f047211 */ /* 0x000fe200078a08ff */
[----:B------:R-:W-:Y:S01]  /*5630*/  @P1 STG.E.U16 desc[UR54][R2.64+0x2], R25 ;  /* 0x0000021902001986 */ /* 0x000fe2000c101536 */
[----:B------:R-:W-:Y:S01]  /*5640*/  ISETP.GT.AND P1, PT, R14, 0x8, PT ;  /* 0x000000080e00780c */ /* 0x000fe20003f24270 */
[-C--:B------:R-:W-:Y:S01]  /*5650*/  FMUL R32, R32, R88.reuse ;  /* 0x0000005820207220 */ /* 0x080fe20000400000 */
[----:B------:R-:W-:Y:S01]  /*5660*/  ISETP.GT.AND P3, PT, R0, 0x8, P3 ;  /* 0x000000080000780c */ /* 0x000fe20001f64270 */
[----:B------:R-:W-:Y:S01]  /*5670*/  IMAD.X R5, R5, 0x1, R3, P5 ;  /* 0x0000000105057824 */ /* 0x000fe200028e0603 */
[----:B------:R-:W-:Y:S01]  /*5680*/  ISETP.GT.AND P0, PT, R14, 0x9, PT ;  /* 0x000000090e00780c */ /* 0x000fe20003f04270 */
[-C--:B------:R-:W-:Y:S01]  /*5690*/  FMUL R33, R33, R88.reuse ;  /* 0x0000005821217220 */ /* 0x080fe20000400000 */
[----:B------:R-:W-:Y:S01]  /*56a0*/  ISETP.GT.AND P4, PT, R0, RZ, P1 ;  /* 0x000000ff0000720c */ /* 0x000fe20000f84270 */
[-C--:B------:R-:W-:Y:S01]  /*56b0*/  FMUL R34, R34, R88.reuse ;  /* 0x0000005822227220 */ /* 0x080fe20000400000 */
[----:B------:R-:W-:Y:S01]  /*56c0*/  ISETP.GT.AND P5, PT, R0, RZ, P0 ;  /* 0x000000ff0000720c */ /* 0x000fe200007a4270 */
[----:B------:R-:W-:Y:S01]  /*56d0*/  FMUL R35, R35, R88 ;  /* 0x0000005823237220 */ /* 0x000fe20000400000 */
[----:B------:R-:W-:Y:S01]  /*56e0*/  F2FP.F16.F32.PACK_AB R26, RZ, R26 ;  /* 0x0000001aff1a723e */ /* 0x000fe200000000ff */
[-C--:B------:R-:W-:Y:S01]  /*56f0*/  FMUL R36, R36, R88.reuse ;  /* 0x0000005824247220 */ /* 0x080fe20000400000 */
[----:B------:R-:W-:Y:S01]  /*5700*/  F2FP.F16.F32.PACK_AB R27, RZ, R27 ;  /* 0x0000001bff1b723e */ /* 0x000fe200000000ff */
[----:B------:R-:W-:Y:S01]  /*5710*/  FMUL R37, R37, R88 ;  /* 0x0000005825257220 */ /* 0x000fe20000400000 */
[----:B------:R-:W-:Y:S01]  /*5720*/  F2FP.F16.F32.PACK_AB R28, RZ, R28 ;  /* 0x0000001cff1c723e */ /* 0x000fe200000000ff */
[----:B------:R-:W-:Y:S01]  /*5730*/  @P2 STG.E.U16 desc[UR54][R4.64], R26 ;  /* 0x0000001a04002986 */ /* 0x000fe2000c101536 */
[----:B------:R-:W-:Y:S01]  /*5740*/  ISETP.GT.AND P1, PT, R0, 0x8, P1 ;  /* 0x000000080000780c */ /* 0x000fe20000f24270 */
[-C--:B------:R-:W-:Y:S01]  /*5750*/  FMUL R38, R38, R88.reuse ;  /* 0x0000005826267220 */ /* 0x080fe20000400000 */
[----:B------:R-:W-:Y:S01]  /*5760*/  F2FP.F16.F32.PACK_AB R29, RZ, R29 ;  /* 0x0000001dff1d723e */ /* 0x000fe200000000ff */
[----:B------:R-:W-:Y:S01]  /*5770*/  @P3 STG.E.U16 desc[UR54][R4.64+0x2], R27 ;  /* 0x0000021b04003986 */ /* 0x000fe2000c101536 */
[----:B------:R-:W-:Y:S01]  /*5780*/  ISETP.GT.AND P3, PT, R14, 0x10, PT ;  /* 0x000000100e00780c */ /* 0x000fe20003f64270 */
[-C--:B------:R-:W-:Y:S01]  /*5790*/  FMUL R39, R39, R88.reuse ;  /* 0x0000005827277220 */ /* 0x080fe20000400000 */
[----:B------:R-:W-:Y:S01]  /*57a0*/  ISETP.GT.AND P2, PT, R0, 0x8, P0 ;  /* 0x000000080000780c */ /* 0x000fe20000744270 */
[----:B------:R-:W-:Y:S01]  /*57b0*/  @P4 STG.E.U16 desc[UR54][R2.64+0x10], R28 ;  /* 0x0000101c02004986 */ /* 0x000fe2000c101536 */
[----:B------:R-:W-:Y:S01]  /*57c0*/  ISETP.GT.AND P0, PT, R14, 0x11, PT ;  /* 0x000000110e00780c */ /* 0x000fe20003f04270 */
[-C--:B------:R-:W-:Y:S01]  /*57d0*/  FMUL R40, R40, R88.reuse ;  /* 0x0000005828287220 */ /* 0x080fe20000400000 */
[C---:B------:R-:W-:Y:S01]  /*57e0*/  ISETP.GT.AND P4, PT, R0.reuse, RZ, P3 ;  /* 0x000000ff0000720c */ /* 0x040fe20001f84270 */
[----:B------:R-:W-:Y:S01]  /*57f0*/  @P5 STG.E.U16 desc[UR54][R2.64+0x12], R29 ;  /* 0x0000121d02005986 */ /* 0x000fe2000c101536 */
        /* <DEDUP_REMOVED lines=153> */
[----:B------:R-:W-:Y:S01]  /*6190*/  FMUL R87, R87, R88 ;  /* 0x0000005857577220 */ /* 0x000fe20000400000 */
[----:B------:R-:W-:Y:S01]  /*61a0*/  ISETP.GT.AND P2, PT, R0, 0x8, P0 ;  /* 0x000000080000780c */ /* 0x000fe20000744270 */
[----:B------:R-:W-:Y:S01]  /*61b0*/  @P4 STG.E.U16 desc[UR54][R2.64+0x90], R60 ;  /* 0x0000903c02004986 */ /* 0x000fe2000c101536 */
[----:B------:R-:W-:-:S02]  /*61c0*/  ISETP.GT.AND P0, PT, R14, 0x51, PT ;  /* 0x000000510e00780c */ /* 0x000fc40003f04270 */
[C---:B------:R-:W-:Y:S01]  /*61d0*/  ISETP.GT.AND P4, PT, R0.reuse, RZ, P3 ;  /* 0x000000ff0000720c */ /* 0x040fe20001f84270 */
[----:B------:R-:W-:Y:S01]  /*61e0*/  @P5 STG.E.U16 desc[UR54][R2.64+0x92], R61 ;  /* 0x0000923d02005986 */ /* 0x000fe2000c101536 */
[C---:B------:R-:W-:Y:S02]  /*61f0*/  ISETP.GT.AND P5, PT, R0.reuse, RZ, P0 ;  /* 0x000000ff0000720c */ /* 0x040fe400007a4270 */
[----:B------:R-:W-:Y:S02]  /*6200*/  F2FP.F16.F32.PACK_AB R62, RZ, R62 ;  /* 0x0000003eff3e723e */ /* 0x000fe400000000ff */
[----:B------:R-:W-:Y:S02]  /*6210*/  F2FP.F16.F32.PACK_AB R63, RZ, R63 ;  /* 0x0000003fff3f723e */ /* 0x000fe400000000ff */
[----:B------:R-:W-:Y:S01]  /*6220*/  F2FP.F16.F32.PACK_AB R64, RZ, R64 ;  /* 0x00000040ff40723e */ /* 0x000fe200000000ff */
[----:B------:R-:W-:Y:S01]  /*6230*/  @P1 STG.E.U16 desc[UR54][R4.64+0x90], R62 ;  /* 0x0000903e04001986 */ /* 0x000fe2000c101536 */
[----:B------:R-:W-:-:S02]  /*6240*/  ISETP.GT.AND P1, PT, R0, 0x8, P3 ;  /* 0x000000080000780c */ /* 0x000fc40001f24270 */
[----:B------:R-:W-:Y:S01]  /*6250*/  F2FP.F16.F32.PACK_AB R65, RZ, R65 ;  /* 0x00000041ff41723e */ /* 0x000fe200000000ff */
[----:B------:R-:W-:Y:S01]  /*6260*/  @P2 STG.E.U16 desc[UR54][R4.64+0x92], R63 ;  /* 0x0000923f04002986 */ /* 0x000fe2000c101536 */
[----:B------:R-:W-:Y:S02]  /*6270*/  ISETP.GT.AND P2, PT, R14, 0x58, PT ;  /* 0x000000580e00780c */ /* 0x000fe40003f44270 */
[----:B------:R-:W-:Y:S01]  /*6280*/  ISETP.GT.AND P0, PT, R0, 0x8, P0 ;  /* 0x000000080000780c */ /* 0x000fe20000704270 */
[----:B------:R-:W-:Y:S01]  /*6290*/  @P4 STG.E.U16 desc[UR54][R2.64+0xa0], R64 ;  /* 0x0000a04002004986 */ /* 0x000fe2000c101536 */
[----:B------:R-:W-:Y:S02]  /*62a0*/  ISETP.GT.AND P3, PT, R14, 0x59, PT ;  /* 0x000000590e00780c */ /* 0x000fe40003f64270 */
[C---:B------:R-:W-:Y:S01]  /*62b0*/  ISETP.GT.AND P4, PT, R0.reuse, RZ, P2 ;  /* 0x000000ff0000720c */ /* 0x040fe20001784270 */
[----:B------:R-:W-:Y:S01]  /*62c0*/  @P5 STG.E.U16 desc[UR54][R2.64+0xa2], R65 ;  /* 0x0000a24102005986 */ /* 0x000fe2000c101536 */
[----:B------:R-:W-:-:S02]  /*62d0*/  ISETP.GT.AND P5, PT, R0, RZ, P3 ;  /* 0x000000ff0000720c */ /* 0x000fc40001fa4270 */
[----:B------:R-:W-:Y:S02]  /*62e0*/  F2FP.F16.F32.PACK_AB R66, RZ, R66 ;  /* 0x00000042ff42723e */ /* 0x000fe400000000ff */
[----:B------:R-:W-:Y:S02]  /*62f0*/  F2FP.F16.F32.PACK_AB R67, RZ, R67 ;  /* 0x00000043ff43723e */ /* 0x000fe400000000ff */
[----:B------:R-:W-:Y:S01]  /*6300*/  F2FP.F16.F32.PACK_AB R68, RZ, R68 ;  /* 0x00000044ff44723e */ /* 0x000fe200000000ff */
[----:B------:R-:W-:Y:S01]  /*6310*/  @P1 STG.E.U16 desc[UR54][R4.64+0xa0], R66 ;  /* 0x0000a04204001986 */ /* 0x000fe2000c101536 */
[C---:B------:R-:W-:Y:S02]  /*6320*/  ISETP.GT.AND P1, PT, R0.reuse, 0x8, P2 ;  /* 0x000000080000780c */ /* 0x040fe40001724270 */
[----:B------:R-:W-:Y:S01]  /*6330*/  F2FP.F16.F32.PACK_AB R69, RZ, R69 ;  /* 0x00000045ff45723e */ /* 0x000fe200000000ff */
[----:B------:R-:W-:Y:S01]  /*6340*/  @P0 STG.E.U16 desc[UR54][R4.64+0xa2], R67 ;  /* 0x0000a24304000986 */ /* 0x000fe2000c101536 */
[----:B------:R-:W-:-:S02]  /*6350*/  ISETP.GT.AND P2, PT, R0, 0x8, P3 ;  /* 0x000000080000780c */ /* 0x000fc40001f44270 */
[C---:B------:R-:W-:Y:S01]  /*6360*/  ISETP.GT.AND P3, PT, R14.reuse, 0x60, PT ;  /* 0x000000600e00780c */ /* 0x040fe20003f64270 */
[----:B------:R-:W-:Y:S01]  /*6370*/  @P4 STG.E.U16 desc[UR54][R2.64+0xb0], R68 ;  /* 0x0000b04402004986 */ /* 0x000fe2000c101536 */
[----:B------:R-:W-:Y:S02]  /*6380*/  ISETP.GT.AND P0, PT, R14, 0x61, PT ;  /* 0x000000610e00780c */ /* 0x000fe40003f04270 */
[C---:B------:R-:W-:Y:S01]  /*6390*/  ISETP.GT.AND P4, PT, R0.reuse, RZ, P3 ;  /* 0x000000ff0000720c */ /* 0x040fe20001f84270 */
[----:B------:R-:W-:Y:S01]  /*63a0*/  @P5 STG.E.U16 desc[UR54][R2.64+0xb2], R69 ;  /* 0x0000b24502005986 */ /* 0x000fe2000c101536 */
[----:B------:R-:W-:Y:S02]  /*63b0*/  ISETP.GT.AND P5, PT, R0, RZ, P0 ;  /* 0x000000ff0000720c */ /* 0x000fe400007a4270 */
[----:B------:R-:W-:Y:S02]  /*63c0*/  F2FP.F16.F32.PACK_AB R70, RZ, R70 ;  /* 0x00000046ff46723e */ /* 0x000fe400000000ff */
[----:B------:R-:W-:-:S02]  /*63d0*/  F2FP.F16.F32.PACK_AB R71, RZ, R71 ;  /* 0x00000047ff47723e */ /* 0x000fc400000000ff */
[----:B------:R-:W-:Y:S01]  /*63e0*/  F2FP.F16.F32.PACK_AB R72, RZ, R72 ;  /* 0x00000048ff48723e */ /* 0x000fe200000000ff */
[----:B------:R-:W-:Y:S01]  /*63f0*/  @P1 STG.E.U16 desc[UR54][R4.64+0xb0], R70 ;  /* 0x0000b04604001986 */ /* 0x000fe2000c101536 */
[----:B------:R-:W-:Y:S02]  /*6400*/  F2FP.F16.F32.PACK_AB R73, RZ, R73 ;  /* 0x00000049ff49723e */ /* 0x000fe400000000ff */
[C---:B------:R-:W-:Y:S01]  /*6410*/  ISETP.GT.AND P1, PT, R0.reuse, 0x8, P3 ;  /* 0x000000080000780c */ /* 0x040fe20001f24270 */
[----:B------:R-:W-:Y:S01]  /*6420*/  @P2 STG.E.U16 desc[UR54][R4.64+0xb2], R71 ;  /* 0x0000b24704002986 */ /* 0x000fe2000c101536 */
[----:B------:R-:W-:Y:S02]  /*6430*/  ISETP.GT.AND P0, PT, R0, 0x8, P0 ;  /* 0x000000080000780c */ /* 0x000fe40000704270 */
[----:B------:R-:W-:Y:S01]  /*6440*/  F2FP.F16.F32.PACK_AB R74, RZ, R74 ;  /* 0x0000004aff4a723e */ /* 0x000fe200000000ff */
[----:B------:R-:W-:Y:S01]  /*6450*/  @P4 STG.E.U16 desc[UR54][R2.64+0xc0], R72 ;  /* 0x0000c04802004986 */ /* 0x000fe2000c101536 */
[----:B------:R-:W-:-:S02]  /*6460*/  ISETP.GT.AND P4, PT, R14, 0x68, PT ;  /* 0x000000680e00780c */ /* 0x000fc40003f84270 */
[----:B------:R-:W-:Y:S01]  /*6470*/  F2FP.F16.F32.PACK_AB R75, RZ, R75 ;  /* 0x0000004bff4b723e */ /* 0x000fe200000000ff */
[----:B------:R-:W-:Y:S01]  /*6480*/  @P5 STG.E.U16 desc[UR54][R2.64+0xc2], R73 ;  /* 0x0000c24902005986 */ /* 0x000fe2000c101536 */
[----:B------:R-:W-:Y:S02]  /*6490*/  ISETP.GT.AND P5, PT, R14, 0x69, PT ;  /* 0x000000690e00780c */ /* 0x000fe40003fa4270 */
[C---:B------:R-:W-:Y:S01]  /*64a0*/  ISETP.GT.AND P2, PT, R0.reuse, RZ, P4 ;  /* 0x000000ff0000720c */ /* 0x040fe20002744270 */
[----:B------:R-:W-:Y:S01]  /*64b0*/  @P1 STG.E.U16 desc[UR54][R4.64+0xc0], R74 ;  /* 0x0000c04a04001986 */ /* 0x000fe2000c101536 */
[----:B------:R-:W-:Y:S02]  /*64c0*/  ISETP.GT.AND P6, PT, R0, RZ, P5 ;  /* 0x000000ff0000720c */ /* 0x000fe40002fc4270 */
[----:B------:R-:W-:Y:S01]  /*64d0*/  F2FP.F16.F32.PACK_AB R76, RZ, R76 ;  /* 0x0000004cff4c723e */ /* 0x000fe200000000ff */
[----:B------:R-:W-:Y:S01]  /*64e0*/  @P0 STG.E.U16 desc[UR54][R4.64+0xc2], R75 ;  /* 0x0000c24b04000986 */ /* 0x000fe2000c101536 */
[----:B------:R-:W-:-:S02]  /*64f0*/  F2FP.F16.F32.PACK_AB R77, RZ, R77 ;  /* 0x0000004dff4d723e */ /* 0x000fc400000000ff */
[----:B------:R-:W-:Y:S02]  /*6500*/  ISETP.GT.AND P3, PT, R14, 0x70, PT ;  /* 0x000000700e00780c */ /* 0x000fe40003f64270 */
[----:B------:R-:W-:Y:S02]  /*6510*/  ISETP.GT.AND P4, PT, R0, 0x8, P4 ;  /* 0x000000080000780c */ /* 0x000fe40002784270 */
[----:B------:R-:W-:Y:S01]  /*6520*/  F2FP.F16.F32.PACK_AB R78, RZ, R78 ;  /* 0x0000004eff4e723e */ /* 0x000fe200000000ff */
[----:B------:R-:W-:Y:S01]  /*6530*/  @P2 STG.E.U16 desc[UR54][R2.64+0xd0], R76 ;  /* 0x0000d04c02002986 */ /* 0x000fe2000c101536 */
[----:B------:R-:W-:Y:S02]  /*6540*/  ISETP.GT.AND P2, PT, R14, 0x71, PT ;  /* 0x000000710e00780c */ /* 0x000fe40003f44270 */
[----:B------:R-:W-:Y:S01]  /*6550*/  F2FP.F16.F32.PACK_AB R79, RZ, R79 ;  /* 0x0000004fff4f723e */ /* 0x000fe200000000ff */
[----:B------:R-:W-:Y:S01]  /*6560*/  @P6 STG.E.U16 desc[UR54][R2.64+0xd2], R77 ;  /* 0x0000d24d02006986 */ /* 0x000fe2000c101536 */
[----:B------:R-:W-:-:S02]  /*6570*/  ISETP.GT.AND P6, PT, R0, 0x8, P5 ;  /* 0x000000080000780c */ /* 0x000fc40002fc4270 */
[----:B------:R-:W-:Y:S02]  /*6580*/  ISETP.GT.AND P5, PT, R0, RZ, P3 ;  /* 0x000000ff0000720c */ /* 0x000fe40001fa4270 */
[----:B------:R-:W-:Y:S01]  /*6590*/  F2FP.F16.F32.PACK_AB R80, RZ, R80 ;  /* 0x00000050ff50723e */ /* 0x000fe200000000ff */
[----:B------:R-:W-:Y:S01]  /*65a0*/  @P4 STG.E.U16 desc[UR54][R4.64+0xd0], R78 ;  /* 0x0000d04e04004986 */ /* 0x000fe2000c101536 */
[C---:B------:R-:W-:Y:S02]  /*65b0*/  ISETP.GT.AND P1, PT, R14.reuse, 0x78, PT ;  /* 0x000000780e00780c */ /* 0x040fe40003f24270 */
[----:B------:R-:W-:Y:S02]  /*65c0*/  ISETP.GT.AND P0, PT, R14, 0x79, PT ;  /* 0x000000790e00780c */ /* 0x000fe40003f04270 */
[C---:B------:R-:W-:Y:S02]  /*65d0*/  ISETP.GT.AND P4, PT, R0.reuse, RZ, P2 ;  /* 0x000000ff0000720c */ /* 0x040fe40001784270 */
[C---:B------:R-:W-:Y:S01]  /*65e0*/  ISETP.GT.AND P3, PT, R0.reuse, 0x8, P3 ;  /* 0x000000080000780c */ /* 0x040fe20001f64270 */
[----:B------:R-:W-:Y:S01]  /*65f0*/  @P6 STG.E.U16 desc[UR54][R4.64+0xd2], R79 ;  /* 0x0000d24f04006986 */ /* 0x000fe2000c101536 */
[----:B------:R-:W-:-:S02]  /*6600*/  ISETP.GT.AND P2, PT, R0, 0x8, P2 ;  /* 0x000000080000780c */ /* 0x000fc40001744270 */
[C---:B------:R-:W-:Y:S01]  /*6610*/  ISETP.GT.AND P6, PT, R0.reuse, RZ, P0 ;  /* 0x000000ff0000720c */ /* 0x040fe200007c4270 */
[----:B------:R-:W-:Y:S01]  /*6620*/  @P5 STG.E.U16 desc[UR54][R2.64+0xe0], R80 ;  /* 0x0000e05002005986 */ /* 0x000fe2000c101536 */
[C---:B------:R-:W-:Y:S02]  /*6630*/  ISETP.GT.AND P5, PT, R0.reuse, RZ, P1 ;  /* 0x000000ff0000720c */ /* 0x040fe40000fa4270 */
[C---:B------:R-:W-:Y:S02]  /*6640*/  ISETP.GT.AND P1, PT, R0.reuse, 0x8, P1 ;  /* 0x000000080000780c */ /* 0x040fe40000f24270 */
[----:B------:R-:W-:Y:S02]  /*6650*/  F2FP.F16.F32.PACK_AB R81, RZ, R81 ;  /* 0x00000051ff51723e */ /* 0x000fe400000000ff */
[----:B------:R-:W-:Y:S02]  /*6660*/  F2FP.F16.F32.PACK_AB R82, RZ, R82 ;  /* 0x00000052ff52723e */ /* 0x000fe400000000ff */
[----:B------:R-:W-:Y:S01]  /*6670*/  F2FP.F16.F32.PACK_AB R83, RZ, R83 ;  /* 0x00000053ff53723e */ /* 0x000fe200000000ff */
[----:B------:R-:W-:Y:S01]  /*6680*/  @P4 STG.E.U16 desc[UR54][R2.64+0xe2], R81 ;  /* 0x0000e25102004986 */ /* 0x000fe2000c101536 */
[----:B------:R-:W-:-:S02]  /*6690*/  ISETP.GT.AND P0, PT, R0, 0x8, P0 ;  /* 0x000000080000780c */ /* 0x000fc40000704270 */
[----:B------:R-:W-:Y:S01]  /*66a0*/  F2FP.F16.F32.PACK_AB R84, RZ, R84 ;  /* 0x00000054ff54723e */ /* 0x000fe200000000ff */
[----:B------:R-:W-:Y:S01]  /*66b0*/  @P3 STG.E.U16 desc[UR54][R4.64+0xe0], R82 ;  /* 0x0000e05204003986 */ /* 0x000fe2000c101536 */
[----:B------:R-:W-:Y:S02]  /*66c0*/  F2FP.F16.F32.PACK_AB R85, RZ, R85 ;  /* 0x00000055ff55723e */ /* 0x000fe400000000ff */
[----:B------:R-:W-:Y:S01]  /*66d0*/  F2FP.F16.F32.PACK_AB R86, RZ, R86 ;  /* 0x00000056ff56723e */ /* 0x000fe200000000ff */
[----:B------:R-:W-:Y:S01]  /*66e0*/  @P2 STG.E.U16 desc[UR54][R4.64+0xe2], R83 ;  /* 0x0000e25304002986 */ /* 0x000fe2000c101536 */
[----:B------:R-:W-:-:S03]  /*66f0*/  F2FP.F16.F32.PACK_AB R87, RZ, R87 ;  /* 0x00000057ff57723e */ /* 0x000fc600000000ff */
[----:B------:R-:W-:Y:S04]  /*6700*/  @P5 STG.E.U16 desc[UR54][R2.64+0xf0], R84 ;  /* 0x0000f05402005986 */ /* 0x000fe8000c101536 */
[----:B------:R0:W-:Y:S02]  /*6710*/  @P6 STG.E.U16 desc[UR54][R2.64+0xf2], R85 ;  /* 0x0000f25502006986 */ /* 0x0001e4000c101536 */
[----:B0-----:R-:W-:Y:S02]  /*6720*/  @P1 IMAD.MOV.U32 R2, RZ, RZ, R4 ;  /* 0x000000ffff021224 */ /* 0x001fe400078e0004 */
[----:B------:R-:W-:-:S05]  /*6730*/  @P1 IMAD.MOV.U32 R3, RZ, RZ, R5 ;  /* 0x000000ffff031224 */ /* 0x000fca00078e0005 */
[----:B------:R0:W-:Y:S04]  /*6740*/  @P1 STG.E.U16 desc[UR54][R2.64+0xf0], R86 ;  /* 0x0000f05602001986 */ /* 0x0001e8000c101536 */
[----:B------:R0:W-:Y:S02]  /*6750*/  @P0 STG.E.U16 desc[UR54][R4.64+0xf2], R87 ;  /* 0x0000f25704000986 */ /* 0x0001e4000c101536 */
.L_x_161:
[----:B------:R-:W-:Y:S05]  /*6760*/  BSYNC B0 ;  /* 0x0000000000007941 */ /* 0x000fea0003800000 */
.L_x_35:
[----:B0-----:R-:W-:Y:S01]  /*6770*/  IMAD.U32 R2, RZ, RZ, UR52 ;  /* 0x00000034ff027e24 */ /* 0x001fe2000f8e00ff */
[----:B------:R-:W-:Y:S01]  /*6780*/  ULDC.64 UR4, c[0x0][0x650] ;  /* 0x0001940000047ab9 */ /* 0x000fe20000000a00 */
[----:B------:R-:W-:Y:S01]  /*6790*/  IMAD.U32 R3, RZ, RZ, UR53 ;  /* 0x00000035ff037e24 */ /* 0x000fe2000f8e00ff */
[----:B------:R0:W-:Y:S01]  /*67a0*/  SYNCS.ARRIVE.TRANS64.A1T0 RZ, [R98+UR50], RZ ;  /* 0x000000ff62ff79a7 */ /* 0x0001e20008100032 */
[----:B------:R-:W-:Y:S01]  /*67b0*/  PRMT R0, RZ, 0x7610, R0 ;  /* 0x00007610ff007816 */ /* 0x000fe20000000000 */
[----:B------:R-:W-:Y:S01]  /*67c0*/  IMAD.MOV.U32 R18, RZ, RZ, -0x1 ;  /* 0xffffffffff127424 */ /* 0x000fe200078e00ff */
[----:B------:R-:W-:Y:S01]  /*67d0*/  LEA R16, P0, R2, R16, 0x1 ;  /* 0x0000001002107211 */ /* 0x000fe200078008ff */
[----:B------:R-:W-:Y:S02]  /*67e0*/  IMAD.MOV.U32 R2, RZ, RZ, -0x1 ;  /* 0xffffffffff027424 */ /* 0x000fe400078e00ff */
[----:B------:R-:W-:Y:S01]  /*67f0*/  IMAD.MOV.U32 R19, RZ, RZ, -0x1 ;  /* 0xffffffffff137424 */ /* 0x000fe200078e00ff */
[----:B------:R-:W-:-:S02]  /*6800*/  IADD3.X R17, R17, UR41, RZ, P0, !PT ;  /* 0x0000002911117c10 */ /* 0x000fc400087fe4ff */
[----:B------:R-:W-:-:S04]  /*6810*/  ISETP.GE.U32.AND P0, PT, R16, UR4, PT ;  /* 0x0000000410007c0c */ /* 0x000fc8000bf06070 */
[----:B------:R-:W-:-:S13]  /*6820*/  ISETP.GE.U32.AND.EX P0, PT, R17, UR5, PT, P0 ;  /* 0x0000000511007c0c */ /* 0x000fda000bf06100 */
[----:B0-----:R-:W-:Y:S05]  /*6830*/  @P0 BRA `(.L_x_162) ;  /* 0x0000000400700947 */ /* 0x001fea0003800000 */
[----:B------:R-:W0:Y:S01]  /*6840*/  S2UR UR7, SR_CTAID.X ;  /* 0x00000000000779c3 */ /* 0x000e220000002500 */
[----:B------:R-:W-:Y:S01]  /*6850*/  ULDC.64 UR4, c[0x0][0x628] ;  /* 0x00018a0000047ab9 */ /* 0x000fe20000000a00 */
[----:B------:R-:W-:Y:S01]  /*6860*/  ULDC UR6, c[0x0][0x150] ;  /* 0x0000540000067ab9 */ /* 0x000fe20000000800 */
[----:B------:R-:W-:Y:S01]  /*6870*/  ISETP.NE.U32.AND P0, PT, RZ, UR4, PT ;  /* 0x00000004ff007c0c */ /* 0x000fe2000bf05070 */
[----:B------:R-:W-:Y:S01]  /*6880*/  ULDC UR15, c[0x0][0x630] ;  /* 0x00018c00000f7ab9 */ /* 0x000fe20000000800 */
[C---:B------:R-:W-:Y:S02]  /*6890*/  R2UR UR17, R16.reuse ;  /* 0x00000000101172ca */ /* 0x040fe400000e0000 */
[----:B------:R-:W-:Y:S01]  /*68a0*/  ISETP.NE.AND.EX P0, PT, RZ, UR5, PT, P0 ;  /* 0x00000005ff007c0c */ /* 0x000fe2000bf05300 */
[----:B------:R-:W1:Y:S01]  /*68b0*/  S2UR UR16, SR_CTAID.Y ;  /* 0x00000000001079c3 */ /* 0x000e620000002600 */
[----:B------:R-:W-:Y:S02]  /*68c0*/  R2UR UR12, R16 ;  /* 0x00000000100c72ca */ /* 0x000fe400000e0000 */
[----:B------:R-:W-:-:S02]  /*68d0*/  R2UR UR13, R17 ;  /* 0x00000000110d72ca */ /* 0x000fc400000e0000 */
[----:B0-----:R-:W-:-:S05]  /*68e0*/  I2FP.F32.U32 R0, UR7 ;  /* 0x0000000700007c45 */ /* 0x001fca0008201000 */
[----:B------:R-:W-:Y:S01]  /*68f0*/  FMUL R0, R0, UR6 ;  /* 0x0000000600007c20 */ /* 0x000fe20008400000 */
[----:B------:R-:W-:Y:S01]  /*6900*/  ULDC UR6, c[0x0][0x154] ;  /* 0x0000550000067ab9 */ /* 0x000fe20000000800 */
[----:B-1----:R-:W-:-:S04]  /*6910*/  I2FP.F32.U32 R2, UR16 ;  /* 0x0000001000027c45 */ /* 0x002fc80008201000 */
[----:B------:R-:W0:Y:S01]  /*6920*/  F2I.U32.TRUNC.NTZ R0, R0 ;  /* 0x0000000000007305 */ /* 0x000e22000020f000 */
[----:B------:R-:W-:Y:S01]  /*6930*/  FMUL R2, R2, UR6 ;  /* 0x0000000602027c20 */ /* 0x000fe20008400000 */
[----:B------:R-:W-:Y:S06]  /*6940*/  @!P0 BRA `(.L_x_163) ;  /* 0x0000000000308947 */ /* 0x000fec0003800000 */
        /* <DEDUP_REMOVED lines=12> */
.L_x_163:
[----:B------:R-:W-:Y:S01]  /*6a10*/  USHF.R.U64 UR6, UR12, UR15, UR13 ;  /* 0x0000000f0c067299 */ /* 0x000fe2000800120d */
[----:B------:R-:W-:Y:S01]  /*6a20*/  R2UR UR5, R17 ;  /* 0x00000000110572ca */ /* 0x000fe200000e0000 */
[----:B------:R-:W-:Y:S01]  /*6a30*/  USHF.R.U32.HI UR4, URZ, UR15, UR13 ;  /* 0x0000000f3f047299 */ /* 0x000fe2000801160d */
[----:B------:R-:W1:Y:S01]  /*6a40*/  F2I.U32.TRUNC.NTZ R2, R2 ;  /* 0x0000000200027305 */ /* 0x000e62000020f000 */
[----:B------:R-:W-:Y:S01]  /*6a50*/  UIADD3 UR9, UP0, URZ, -UR6, URZ ;  /* 0x800000063f097290 */ /* 0x000fe2000ff1e03f */
[----:B------:R-:W-:Y:S01]  /*6a60*/  ULDC.64 UR10, c[0x0][0x620] ;  /* 0x00018800000a7ab9 */ /* 0x000fe20000000a00 */
[----:B------:R-:W-:Y:S02]  /*6a70*/  ULDC UR14, c[0x0][0x608] ;  /* 0x00018200000e7ab9 */ /* 0x000fe40000000800 */
[----:B------:R-:W-:Y:S01]  /*6a80*/  UIADD3.X UR4, URZ, ~UR4, URZ, UP0, !UPT ;  /* 0x800000043f047290 */ /* 0x000fe200087fe43f */
[----:B------:R-:W-:Y:S01]  /*6a90*/  ULDC UR15, c[0x0][0x658] ;  /* 0x00019600000f7ab9 */ /* 0x000fe20000000800 */
[----:B------:R-:W-:-:S02]  /*6aa0*/  ULDC UR12, c[0x0][0x144] ;  /* 0x00005100000c7ab9 */ /* 0x000fc40000000800 */
[----:B------:R-:W-:Y:S01]  /*6ab0*/  UIMAD UR8, UR4, UR10, URZ ;  /* 0x0000000a040872a4 */ /* 0x000fe2000f8e023f */
[----:B------:R-:W-:Y:S02]  /*6ac0*/  ULDC UR22, c[0x0][0x148] ;  /* 0x0000520000167ab9 */ /* 0x000fe40000000800 */
[----:B------:R-:W-:Y:S01]  /*6ad0*/  UMOV UR4, UR17 ;  /* 0x0000001100047c82 */ /* 0x000fe20008000000 */
[----:B------:R-:W-:Y:S02]  /*6ae0*/  UIMAD UR8, UR9, UR11, UR8 ;  /* 0x0000000b090872a4 */ /* 0x000fe4000f8e0208 */
[----:B------:R-:W-:Y:S01]  /*6af0*/  UIMAD.WIDE.U32 UR4, UR9, UR10, UR4 ;  /* 0x0000000a090472a5 */ /* 0x000fe2000f8e0004 */
[----:B0-----:R-:W-:Y:S01]  /*6b00*/  R2UR UR9, R0 ;  /* 0x00000000000972ca */ /* 0x001fe200000e0000 */
[----:B------:R-:W-:Y:S01]  /*6b10*/  ULDC UR20, c[0x0][0x648] ;  /* 0x0001920000147ab9 */ /* 0x000fe20000000800 */
[----:B-1----:R-:W-:Y:S01]  /*6b20*/  R2UR UR13, R2 ;  /* 0x00000000020d72ca */ /* 0x002fe200000e0000 */
[----:B------:R-:W-:Y:S01]  /*6b30*/  UIADD3 UR8, UR5, UR8, URZ ;  /* 0x0000000805087290 */ /* 0x000fe2000fffe03f */
[----:B------:R-:W-:-:S02]  /*6b40*/  ULDC UR21, c[0x0][0x638] ;  /* 0x00018e0000157ab9 */ /* 0x000fc40000000800 */
[----:B------:R-:W-:Y:S02]  /*6b50*/  ULDC UR5, c[0x0][0x618] ;  /* 0x0001860000057ab9 */ /* 0x000fe40000000800 */
[----:B------:R-:W-:Y:S02]  /*6b60*/  USHF.R.U64 UR10, UR4, UR5, UR8 ;  /* 0x00000005040a7299 */ /* 0x000fe40008001208 */
[----:B------:R-:W-:-:S03]  /*6b70*/  USHF.R.U32.HI UR8, URZ, UR5, UR8 ;  /* 0x000000053f087299 */ /* 0x000fc60008011608 */
[----:B------:R-:W-:Y:S01]  /*6b80*/  ULDC.64 UR4, c[0x0][0x640] ;  /* 0x0001900000047ab9 */ /* 0x000fe20000000a00 */
[----:B------:R-:W-:Y:S01]  /*6b90*/  USHF.R.U64 UR11, UR10, UR14, UR8 ;  /* 0x0000000e0a0b7299 */ /* 0x000fe20008001208 */
[----:B------:R-:W-:Y:S01]  /*6ba0*/  ISETP.NE.U32.AND P0, PT, RZ, UR4, PT ;  /* 0x00000004ff007c0c */ /* 0x000fe2000bf05070 */
[----:B------:R-:W-:Y:S02]  /*6bb0*/  USHF.R.U32.HI UR8, URZ, UR14, UR8 ;  /* 0x0000000e3f087299 */ /* 0x000fe40008011608 */
[----:B------:R-:W-:Y:S01]  /*6bc0*/  UIADD3 UR9, -UR9, URZ, URZ ;  /* 0x0000003f09097290 */ /* 0x000fe2000fffe13f */
[----:B------:R-:W-:Y:S01]  /*6bd0*/  ISETP.NE.AND.EX P0, PT, RZ, UR5, PT, P0 ;  /* 0x00000005ff007c0c */ /* 0x000fe2000bf05300 */
[----:B------:R-:W-:Y:S02]  /*6be0*/  USHF.R.U64 UR17, UR11, UR15, UR8 ;  /* 0x0000000f0b117299 */ /* 0x000fe40008001208 */
[----:B------:R-:W-:Y:S02]  /*6bf0*/  UIADD3 UR18, -UR13, URZ, URZ ;  /* 0x0000003f0d127290 */ /* 0x000fe4000fffe13f */
[----:B------:R-:W-:-:S02]  /*6c00*/  USHF.R.U32.HI UR15, URZ, UR15, UR8 ;  /* 0x0000000f3f0f7299 */ /* 0x000fc40008011608 */
[----:B------:R-:W-:Y:S01]  /*6c10*/  UIMAD UR19, UR12, UR9, UR7 ;  /* 0x000000090c1372a4 */ /* 0x000fe2000f8e0207 */
[----:B------:R-:W-:-:S05]  /*6c20*/  UMOV UR14, UR17 ;  /* 0x00000011000e7c82 */ /* 0x000fca0008000000 */
[----:B------:R-:W-:Y:S06]  /*6c30*/  @!P0 BRA `(.L_x_164) ;  /* 0x0000000000288947 */ /* 0x000fec0003800000 */
        /* <DEDUP_REMOVED lines=10> */
.L_x_164:
[----:B------:R-:W-:Y:S01]  /*6ce0*/  UISETP.NE.AND UP0, UPT, UR38, URZ, UPT ;  /* 0x0000003f2600728c */ /* 0x000fe2000bf05270 */
[----:B------:R-:W-:Y:S01]  /*6cf0*/  IMAD.MOV.U32 R0, RZ, RZ, 0x1 ;  /* 0x00000001ff007424 */ /* 0x000fe200078e00ff */
[----:B------:R-:W-:Y:S01]  /*6d00*/  USHF.R.U64 UR5, UR14, UR20, UR15 ;  /* 0x000000140e057299 */ /* 0x000fe2000800120f */
[----:B------:R-:W-:Y:S01]  /*6d10*/  IMAD.U32 R19, RZ, RZ, UR6 ;  /* 0x00000006ff137e24 */ /* 0x000fe2000f8e00ff */
[----:B------:R-:W-:Y:S02]  /*6d20*/  ULOP3.LUT UR4, UR11, UR47, URZ, 0xc0, !UPT ;  /* 0x0000002f0b047292 */ /* 0x000fe4000f8ec03f */
[----:B------:R-:W-:Y:S02]  /*6d30*/  UIADD3 UR7, -UR5, URZ, URZ ;  /* 0x0000003f05077290 */ /* 0x000fe4000fffe13f */
[----:B------:R-:W-:Y:S02]  /*6d40*/  UIMAD UR4, UR44, UR5, UR4 ;  /* 0x000000052c0472a4 */ /* 0x000fe4000f8e0204 */
[----:B------:R-:W-:-:S02]  /*6d50*/  ULOP3.LUT UR10, UR10, UR43, URZ, 0xc0, !UPT ;  /* 0x0000002b0a0a7292 */ /* 0x000fc4000f8ec03f */
[----:B------:R-:W-:Y:S02]  /*6d60*/  @UP0 UIMAD UR19, UR22, UR18, UR16 ;  /* 0x00000012161302a4 */ /* 0x000fe4000f8e0210 */
[----:B------:R-:W-:Y:S01]  /*6d70*/  UIMAD UR5, UR7, UR21, UR17 ;  /* 0x00000015070572a4 */ /* 0x000fe2000f8e0211 */
[----:B------:R-:W-:Y:S02]  /*6d80*/  ULDC UR8, c[0x0][0x600] ;  /* 0x0001800000087ab9 */ /* 0x000fe40000000800 */
[----:B------:R-:W-:Y:S01]  /*6d90*/  ULDC UR7, c[0x0][0x610] ;  /* 0x0001840000077ab9 */ /* 0x000fe20000000800 */
[----:B------:R-:W-:Y:S02]  /*6da0*/  UIMAD UR5, UR5, UR8, UR10 ;  /* 0x00000008050572a4 */ /* 0x000fe4000f8e020a */
[----:B------:R-:W-:-:S04]  /*6db0*/  UIMAD UR4, UR4, UR7, UR19 ;  /* 0x00000007040472a4 */ /* 0x000fc8000f8e0213 */
[----:B------:R-:W-:Y:S02]  /*6dc0*/  USEL UR7, UR5, UR4, !UP0 ;  /* 0x0000000405077287 */ /* 0x000fe4000c000000 */
[----:B------:R-:W-:-:S04]  /*6dd0*/  USEL UR4, UR4, UR5, !UP0 ;  /* 0x0000000504047287 */ /* 0x000fc8000c000000 */
[----:B------:R-:W-:Y:S02]  /*6de0*/  IMAD.U32 R2, RZ, RZ, UR7 ;  /* 0x00000007ff027e24 */ /* 0x000fe4000f8e00ff */
[----:B------:R-:W-:-:S07]  /*6df0*/  IMAD.U32 R18, RZ, RZ, UR4 ;  /* 0x00000004ff127e24 */ /* 0x000fce000f8e00ff */
.L_x_162:
[----:B------:R-:W-:Y:S01]  /*6e00*/  UIADD3 UR45, UR36, UR45, URZ ;  /* 0x0000002d242d7290 */ /* 0x000fe2000fffe03f */
[----:B------:R-:W-:Y:S02]  /*6e10*/  LOP3.LUT P0, RZ, R0, 0xff, RZ, 0xc0, !PT ;  /* 0x000000ff00ff7812 */ /* 0x000fe4000780c0ff */
[----:B------:R-:W-:Y:S01]  /*6e20*/  LOP3.LUT R100, R100, 0x1, RZ, 0x3c, !PT ;  /* 0x0000000164647812 */ /* 0x000fe200078e3cff */
[----:B------:R-:W-:Y:S02]  /*6e30*/  USHF.R.U32.HI UR4, URZ, 0x2, UR45 ;  /* 0x000000023f047899 */ /* 0x000fe4000801162d */
[----:B------:R-:W-:Y:S02]  /*6e40*/  UISETP.GT.U32.AND UP0, UPT, UR45, 0x3, UPT ;  /* 0x000000032d00788c */ /* 0x000fe4000bf04070 */
[----:B------:R-:W-:Y:S02]  /*6e50*/  ULOP3.LUT UR4, UR4, 0x1, URZ, 0xc0, !UPT ;  /* 0x0000000104047892 */ /* 0x000fe4000f8ec03f */
[----:B------:R-:W-:-:S02]  /*6e60*/  UISETP.LT.U32.AND UP0, UPT, UR36, 0x4, UP0 ;  /* 0x000000042400788c */ /* 0x000fc40008701070 */
[----:B------:R-:W-:Y:S02]  /*6e70*/  UISETP.NE.U32.AND UP1, UPT, UR4, 0x1, UPT ;  /* 0x000000010400788c */ /* 0x000fe4000bf25070 */
[----:B------:R-:W-:Y:S02]  /*6e80*/  USEL UR5, URZ, 0x1, !UP0 ;  /* 0x000000013f057887 */ /* 0x000fe4000c000000 */
[----:B------:R-:W-:Y:S02]  /*6e90*/  UISETP.GT.U32.AND UP1, UPT, UR36, 0x3, !UP1 ;  /* 0x000000032400788c */ /* 0x000fe4000cf24070 */
[----:B------:R-:W-:Y:S02]  /*6ea0*/  ULOP3.LUT UR45, UR45, 0x3, URZ, 0xc0, !UPT ;  /* 0x000000032d2d7892 */ /* 0x000fe4000f8ec03f */
[----:B------:R-:W-:-:S04]  /*6eb0*/  USEL UR4, URZ, 0x1, !UP1 ;  /* 0x000000013f047887 */ /* 0x000fc8000c800000 */
[----:B------:R-:W-:Y:S01]  /*6ec0*/  ULOP3.LUT UR48, UR4, UR48, UR5, 0x96, !UPT ;  /* 0x0000003004307292 */ /* 0x000fe2000f8e9605 */
[----:B------:R-:W-:Y:S11]  /*6ed0*/  @P0 BRA `(.L_x_165) ;  /* 0xffffffa800680947 */ /* 0x000ff6000383ffff */
[----:B------:R-:W-:Y:S05]  /*6ee0*/  EXIT ;  /* 0x000000000000794d */ /* 0x000fea0003800000 */
.L_x_16:
[----:B------:R-:W-:-:S08]  /*6ef0*/  ISETP.NE.AND P0, PT, RZ, UR6, PT ;  /* 0x00000006ff007c0c */ /* 0x000fd0000bf05270 */
[----:B------:R-:W0:-:S00]  /*6f00*/  USETMAXREG.DEALLOC.CTAPOOL 0x28 ;  /* 0x00000028000079c8 */ /* 0x000e0000080e0500 */
[----:B------:R-:W-:Y:S05]  /*6f10*/  @P0 EXIT ;  /* 0x000000000000094d */ /* 0x000fea0003800000 */
[----:B0-----:R-:W-:Y:S01]  /*6f20*/  LOP3.LUT P0, RZ, R4, 0xff, RZ, 0xc0, !PT ;  /* 0x000000ff04ff7812 */ /* 0x001fe2000780c0ff */
[----:B------:R-:W-:Y:S02]  /*6f30*/  IMAD.MOV.U32 R9, RZ, RZ, 0x1 ;  /* 0x00000001ff097424 */ /* 0x000fe400078e00ff */
[----:B------:R-:W-:-:S10]  /*6f40*/  IMAD.MOV.U32 R8, RZ, RZ, RZ ;  /* 0x000000ffff087224 */ /* 0x000fd400078e00ff */
[----:B------:R-:W-:Y:S05]  /*6f50*/  @!P0 BRA `(.L_x_166) ;  /* 0x0000000c00b48947 */ /* 0x000fea0003800000 */
[----:B------:R-:W0:Y:S01]  /*6f60*/  S2UR UR5, SR_CgaCtaId ;  /* 0x00000000000579c3 */ /* 0x000e220000008800 */
[----:B------:R-:W-:Y:S01]  /*6f70*/  ULDC UR14, c[0x0][0x658] ;  /* 0x00019600000e7ab9 */ /* 0x000fe20000000800 */
[----:B------:R-:W-:Y:S01]  /*6f80*/  UMOV UR6, 0xffffffff ;  /* 0xffffffff00067882 */ /* 0x000fe20000000000 */
[----:B------:R-:W-:Y:S01]  /*6f90*/  UMOV UR9, 0x1 ;  /* 0x0000000100097882 */ /* 0x000fe20000000000 */
[----:B------:R-:W-:Y:S01]  /*6fa0*/  USHF.L.U32 UR6, UR6, UR14, URZ ;  /* 0x0000000e06067299 */ /* 0x000fe2000800063f */
[----:B------:R-:W-:Y:S01]  /*6fb0*/  LOP3.LUT P0, RZ, R0, 0x1f, RZ, 0xc0, !PT ;  /* 0x0000001f00ff7812 */ /* 0x000fe2000780c0ff */
[----:B------:R-:W-:Y:S01]  /*6fc0*/  BSSY B0, `(.L_x_166) ;  /* 0x00000e6000007945 */ /* 0x000fe20003800000 */
[C---:B------:R-:W-:Y:S01]  /*6fd0*/  ISETP.NE.AND P3, PT, R3.reuse, RZ, PT ;  /* 0x000000ff0300720c */ /* 0x040fe20003f65270 */
[----:B------:R-:W-:Y:S01]  /*6fe0*/  ULOP3.LUT UR22, URZ, UR6, URZ, 0x33, !UPT ;  /* 0x000000063f167292 */ /* 0x000fe2000f8e333f */
[----:B------:R-:W-:Y:S01]  /*6ff0*/  ISETP.NE.OR P0, PT, R3, RZ, !P0 ;  /* 0x000000ff0300720c */ /* 0x000fe20004705670 */
[----:B------:R-:W-:Y:S01]  /*7000*/  IMAD.MOV.U32 R0, RZ, RZ, 0x1 ;  /* 0x00000001ff007424 */ /* 0x000fe200078e00ff */
[----:B------:R-:W-:Y:S01]  /*7010*/  ULDC UR13, c[0x0][0x600] ;  /* 0x00018000000d7ab9 */ /* 0x000fe20000000800 */
[----:B------:R-:W-:Y:S01]  /*7020*/  IMAD.MOV.U32 R9, RZ, RZ, 0x1 ;  /* 0x00000001ff097424 */ /* 0x000fe200078e00ff */
[----:B------:R-:W-:Y:S01]  /*7030*/  UMOV UR29, 0x1111 ;  /* 0x00001111001d7882 */ /* 0x000fe20000000000 */
[----:B------:R-:W-:Y:S01]  /*7040*/  IMAD.MOV.U32 R8, RZ, RZ, RZ ;  /* 0x000000ffff087224 */ /* 0x000fe200078e00ff */
[----:B------:R-:W-:-:S02]  /*7050*/  UIADD3 UR41, UR37, 0x1, URZ ;  /* 0x0000000125297890 */ /* 0x000fc4000fffe03f */
[----:B------:R-:W-:Y:S02]  /*7060*/  ULOP3.LUT UR44, UR40, 0x2, URZ, 0xfc, !UPT ;  /* 0x00000002282c7892 */ /* 0x000fe4000f8efc3f */
[----:B------:R-:W-:Y:S02]  /*7070*/  UIADD3 UR13, UR13, -0x1, URZ ;  /* 0xffffffff0d0d7890 */ /* 0x000fe4000fffe03f */
[----:B------:R-:W-:Y:S01]  /*7080*/  USHF.L.U32 UR14, UR9, UR14, URZ ;  /* 0x0000000e090e7299 */ /* 0x000fe2000800063f */
[----:B------:R-:W-:Y:S01]  /*7090*/  ULDC.64 UR30, c[0x0][0x198] ;  /* 0x00006600001e7ab9 */ /* 0x000fe20000000a00 */
[----:B0-----:R-:W-:Y:S02]  /*70a0*/  USHF.R.U32.HI UR45, URZ, 0x2, UR5 ;  /* 0x000000023f2d7899 */ /* 0x001fe40008011605 */
[----:B------:R-:W-:Y:S02]  /*70b0*/  ULOP3.LUT UR4, UR5, 0x3, URZ, 0xc0, !UPT ;  /* 0x0000000305047892 */ /* 0x000fe4000f8ec03f */
[----:B------:R-:W-:-:S02]  /*70c0*/  USHF.L.U32 UR15, UR5, 0x5, URZ ;  /* 0x00000005050f7899 */ /* 0x000fc4000800063f */
[----:B------:R-:W-:Y:S02]  /*70d0*/  USHF.L.U32 UR21, UR5, 0xb, URZ ;  /* 0x0000000b05157899 */ /* 0x000fe4000800063f */
[----:B------:R-:W-:Y:S02]  /*70e0*/  ULOP3.LUT UR5, UR5, 0xfffffffc, URZ, 0xc0, !UPT ;  /* 0xfffffffc05057892 */ /* 0x000fe4000f8ec03f */
[----:B------:R-:W-:Y:S02]  /*70f0*/  UISETP.GT.U32.AND UP0, UPT, UR4, 0xffff, UPT ;  /* 0x0000ffff0400788c */ /* 0x000fe4000bf04070 */
[----:B------:R-:W-:Y:S02]  /*7100*/  ULOP3.LUT UR7, UR5, 0x1, URZ, 0xfc, !UPT ;  /* 0x0000000105077892 */ /* 0x000fe4000f8efc3f */
[----:B------:R-:W-:Y:S02]  /*7110*/  ULOP3.LUT UR8, UR5, 0x2, URZ, 0xfc, !UPT ;  /* 0x0000000205087892 */ /* 0x000fe4000f8efc3f */
[----:B------:R-:W-:-:S02]  /*7120*/  USHF.L.U32 UR6, UR9, UR5, URZ ;  /* 0x0000000509067299 */ /* 0x000fc4000800063f */
[----:B------:R-:W-:Y:S02]  /*7130*/  ULOP3.LUT UR5, UR5, 0x3, URZ, 0xfc, !UPT ;  /* 0x0000000305057892 */ /* 0x000fe4000f8efc3f */
[----:B------:R-:W-:Y:S02]  /*7140*/  USHF.L.U32 UR7, UR9, UR7, URZ ;  /* 0x0000000709077299 */ /* 0x000fe4000800063f */
[----:B------:R-:W-:Y:S02]  /*7150*/  USHF.L.U32 UR8, UR9, UR8, URZ ;  /* 0x0000000809087299 */ /* 0x000fe4000800063f */
[----:B------:R-:W-:Y:S02]  /*7160*/  USEL UR4, UR4, 0xffff, !UP0 ;  /* 0x0000ffff04047887 */ /* 0x000fe4000c000000 */
[----:B------:R-:W-:Y:S02]  /*7170*/  USHF.L.U32 UR5, UR9, UR5, URZ ;  /* 0x0000000509057299 */ /* 0x000fe4000800063f */
[----:B------:R-:W-:-:S02]  /*7180*/  ULOP3.LUT UR6, UR8, UR6, UR7, 0xfe, !UPT ;  /* 0x0000000608067292 */ /* 0x000fc4000f8efe07 */
[----:B------:R-:W-:Y:S02]  /*7190*/  ULOP3.LUT UR4, UR4, 0xffff, URZ, 0xc0, !UPT ;  /* 0x0000ffff04047892 */ /* 0x000fe4000f8ec03f */
[----:B------:R-:W-:Y:S02]  /*71a0*/  ULOP3.LUT UR15, UR15, 0x60, URZ, 0xc0, !UPT ;  /* 0x000000600f0f7892 */ /* 0x000fe4000f8ec03f */
[----:B------:R-:W-:Y:S02]  /*71b0*/  ULOP3.LUT UR21, UR21, 0x1800, URZ, 0xc0, !UPT ;  /* 0x0000180015157892 */ /* 0x000fe4000f8ec03f */
[----:B------:R-:W-:Y:S02]  /*71c0*/  ULOP3.LUT UR23, UR6, UR5, URZ, 0xfc, !UPT ;  /* 0x0000000506177292 */ /* 0x000fe4000f8efc3f */
[----:B------:R-:W-:-:S12]  /*71d0*/  USHF.L.U32 UR29, UR29, UR4, URZ ;  /* 0x000000041d1d7299 */ /* 0x000fd8000800063f */
.L_x_178:
[----:B------:R-:W-:-:S03]  /*71e0*/  UMOV UR4, 0xffffffff ;  /* 0xffffffff00047882 */ /* 0x000fc60000000000 */
[----:B------:R-:W-:Y:S05]  /*71f0*/  BRA.DIV UR4, `(.L_x_167) ;  /* 0x0000001204247947 */ /* 0x000fea000b800000 */
[----:B------:R-:W-:-:S13]  /*7200*/  ELECT P6, URZ, PT ;  /* 0x00000000003f782f */ /* 0x000fda00038c0000 */
.L_x_191:
[----:B------:R-:W0:Y:S01]  /*7210*/  LDC R3, c[0x0][0x28c] ;  /* 0x0000a300ff037b82 */ /* 0x000e220000000800 */
[----:B------:R-:W-:Y:S01]  /*7220*/  BSSY B1, `(.L_x_168) ;  /* 0x000004a000017945 */ /* 0x000fe20003800000 */
[----:B0-----:R-:W-:-:S13]  /*7230*/  ISETP.LT.OR P6, PT, R3, 0x1, !P6 ;  /* 0x000000010300780c */ /* 0x001fda00077c1670 */
[----:B------:R-:W-:Y:S05]  /*7240*/  @P6 BRA `(.L_x_169) ;  /* 0x00000004001c6947 */ /* 0x000fea0003800000 */
[----:B------:R-:W-:Y:S01]  /*7250*/  LEA R18, R18, UR45, 0x2 ;  /* 0x0000002d12127c11 */ /* 0x000fe2000f8e10ff */
[----:B------:R-:W-:Y:S01]  /*7260*/  IMAD.MOV.U32 R11, RZ, RZ, RZ ;  /* 0x000000ffff0b7224 */ /* 0x000fe200078e00ff */
[----:B------:R-:W-:Y:S01]  /*7270*/  LEA R6, R2, UR15, 0x7 ;  /* 0x0000000f02067c11 */ /* 0x000fe2000f8e38ff */
[----:B------:R-:W-:Y:S02]  /*7280*/  IMAD.U32 R12, RZ, RZ, UR41 ;  /* 0x00000029ff0c7e24 */ /* 0x000fe4000f8e00ff */
[----:B------:R-:W-:Y:S02]  /*7290*/  IMAD.MOV.U32 R2, RZ, RZ, R9 ;  /* 0x000000ffff027224 */ /* 0x000fe400078e0009 */
[----:B------:R-:W-:Y:S02]  /*72a0*/  IMAD.MOV.U32 R3, RZ, RZ, R8 ;  /* 0x000000ffff037224 */ /* 0x000fe400078e0008 */
[----:B------:R-:W-:-:S07]  /*72b0*/  IMAD.SHL.U32 R18, R18, 0x10, RZ ;  /* 0x0000001012127824 */ /* 0x000fce00078e00ff */
.L_x_173:
[----:B------:R-:W0:Y:S01]  /*72c0*/  S2R R5, SR_CgaCtaId ;  /* 0x0000000000057919 */ /* 0x000e220000008800 */
[----:B------:R-:W-:-:S04]  /*72d0*/  MOV R4, 0x400 ;  /* 0x0000040000047802 */ /* 0x000fc80000000f00 */
[----:B0-----:R-:W-:Y:S02]  /*72e0*/  LEA R10, R5, R4, 0x18 ;  /* 0x00000004050a7211 */ /* 0x001fe400078ec0ff */
[----:B------:R-:W-:Y:S01]  /*72f0*/  SHF.L.U32 R4, R2, 0x1f, RZ ;  /* 0x0000001f02047819 */ /* 0x000fe200000006ff */
[----:B------:R-:W0:Y:S02]  /*7300*/  @!P3 LDC R5, c[0x0][0x500] ;  /* 0x00014000ff05bb82 */ /* 0x000e240000000800 */
[----:B------:R-:W-:-:S04]  /*7310*/  IMAD R7, R3, 0x8, R10 ;  /* 0x0000000803077824 */ /* 0x000fc800078e020a */
[----:B------:R-:W1:Y:S02]  /*7320*/  SYNCS.PHASECHK.TRANS64.TRYWAIT P1, [R7+URZ+0x20], R4 ;  /* 0x00002004070075a7 */ /* 0x000e64000802017f */
[----:B-1----:R-:W-:Y:S05]  /*7330*/  @!P1 BRA `(.L_x_170) ;  /* 0x0000000c00f49947 */ /* 0x002fea0003800000 */
.L_x_192:
[----:B------:R-:W-:Y:S01]  /*7340*/  UPRMT UR4, UR44, 0x9910, URZ ;  /* 0x000099102c047896 */ /* 0x000fe2000800003f */
[----:B0-----:R0:W-:Y:S03]  /*7350*/  @!P3 SYNCS.ARRIVE.TRANS64 RZ, [R7+URZ], R5 ;  /* 0x0000000507ffb9a7 */ /* 0x0011e6000800003f */
[----:B------:R-:W-:-:S06]  /*7360*/  UISETP.NE.AND UP0, UPT, UR4, 0x2, UPT ;  /* 0x000000020400788c */ /* 0x000fcc000bf05270 */
[----:B------:R-:W-:-:S13]  /*7370*/  PLOP3.LUT P1, PT, PT, PT, UP0, 0x80, 0x0 ;  /* 0x000000000000781c */ /* 0x000fda0003f2f008 */
[----:B0-----:R-:W-:Y:S05]  /*7380*/  @P1 BRA `(.L_x_171) ;  /* 0x0000000000041947 */ /* 0x001fea0003800000 */
[----:B------:R-:W-:Y:S01]  /*7390*/  BPT.TRAP 0x1 ;  /* 0x000000040000795c */ /* 0x000fe20000300000 */
.L_x_171:
[----:B------:R-:W-:Y:S05]  /*73a0*/  @P0 BRA `(.L_x_172) ;  /* 0x0000000000040947 */ /* 0x000fea0003800000 */
[----:B------:R-:W-:Y:S01]  /*73b0*/  BPT.TRAP 0x1 ;  /* 0x000000040000795c */ /* 0x000fe20000300000 */
.L_x_172:
[C---:B-1----:R-:W-:Y:S01]  /*73c0*/  LEA R4, R3.reuse, UR45, 0x3 ;  /* 0x0000002d03047c11 */ /* 0x042fe2000f8e18ff */
[----:B------:R-:W-:Y:S01]  /*73d0*/  VIADD R12, R12, 0xffffffff ;  /* 0xffffffff0c0c7836 */ /* 0x000fe20000000000 */
[----:B------:R-:W-:Y:S01]  /*73e0*/  LEA R5, R3, UR21, 0xe ;  /* 0x0000001503057c11 */ /* 0x000fe2000f8e70ff */
[----:B------:R-:W-:Y:S01]  /*73f0*/  UIADD3 UR4, UP0, UR30, 0xf0, URZ ;  /* 0x000000f01e047890 */ /* 0x000fe2000ff1e03f */
[----:B------:R-:W-:Y:S01]  /*7400*/  R2UR UR34, R11 ;  /* 0x000000000b2272ca */ /* 0x000fe200000e0000 */
[----:B------:R-:W-:Y:S01]  /*7410*/  IMAD.SHL.U32 R4, R4, 0x400, RZ ;  /* 0x0000040004047824 */ /* 0x000fe200078e00ff */
[----:B------:R-:W-:Y:S01]  /*7420*/  R2UR UR33, R7 ;  /* 0x00000000072172ca */ /* 0x000fe200000e0000 */
[--C-:B------:R-:W-:Y:S01]  /*7430*/  IMAD R5, R5, 0x2, R10.reuse ;  /* 0x0000000205057824 */ /* 0x100fe200078e020a */
[----:B------:R-:W-:Y:S01]  /*7440*/  R2UR UR36, R19 ;  /* 0x00000000132472ca */ /* 0x000fe200000e0000 */
[----:B------:R-:W-:Y:S01]  /*7450*/  IMAD R4, R4, 0x2, R10 ;  /* 0x0000000204047824 */ /* 0x000fe200078e020a */
[----:B------:R-:W-:Y:S01]  /*7460*/  R2UR UR35, R18 ;  /* 0x00000000122372ca */ /* 0x000fe200000e0000 */
[----:B------:R-:W-:Y:S01]  /*7470*/  UIADD3 UR42, UP1, UR30, 0x1f0, URZ ;  /* 0x000001f01e2a7890 */ /* 0x000fe2000ff3e03f */
[----:B------:R-:W-:Y:S01]  /*7480*/  R2UR UR8, R5 ;  /* 0x00000000050872ca */ /* 0x000fe200000e0000 */
[----:B------:R-:W-:Y:S01]  /*7490*/  UIADD3.X UR5, URZ, UR31, URZ, UP0, !UPT ;  /* 0x0000001f3f057290 */ /* 0x000fe200087fe43f */
[----:B------:R-:W-:Y:S01]  /*74a0*/  R2UR UR24, R4 ;  /* 0x00000000041872ca */ /* 0x000fe200000e0000 */
[----:B------:R-:W-:Y:S01]  /*74b0*/  UPRMT UR46, URZ, 0x5410, UR29 ;  /* 0x000054103f2e7896 */ /* 0x000fe2000800001d */
[----:B------:R-:W-:Y:S01]  /*74c0*/  R2UR UR19, R6 ;  /* 0x00000000061372ca */ /* 0x000fe200000e0000 */
[----:B------:R-:W-:Y:S01]  /*74d0*/  UIADD3 UR26, UR34, 0x40, URZ ;  /* 0x00000040221a7890 */ /* 0x000fe2000fffe03f */
[----:B------:R-:W-:Y:S01]  /*74e0*/  ISETP.GT.AND P2, PT, R12, 0x1, PT ;  /* 0x000000010c00780c */ /* 0x000fe20003f44270 */
[----:B------:R-:W-:Y:S01]  /*74f0*/  UIADD3.X UR43, URZ, UR31, URZ, UP1, !UPT ;  /* 0x0000001f3f2b7290 */ /* 0x000fe20008ffe43f */
[----:B------:R-:W-:Y:S01]  /*7500*/  VIADD R3, R3, 0x1 ;  /* 0x0000000103037836 */ /* 0x000fe20000000000 */
[----:B------:R-:W-:Y:S01]  /*7510*/  UPRMT UR47, URZ, 0x5410, UR23 ;  /* 0x000054103f2f7896 */ /* 0x000fe20008000017 */
[----:B------:R-:W-:Y:S01]  /*7520*/  VIADD R11, R11, 0x80 ;  /* 0x000000800b0b7836 */ /* 0x000fe20000000000 */
[----:B------:R-:W-:Y:S01]  /*7530*/  UMOV UR6, 0x0 ;  /* 0x0000000000067882 */ /* 0x000fe20000000000 */
[----:B------:R-:W-:Y:S01]  /*7540*/  UMOV UR7, 0x10000000 ;  /* 0x1000000000077882 */ /* 0x000fe20000000000 */
[----:B------:R-:W-:Y:S01]  /*7550*/  UIADD3 UR16, UR8, 0x10180, URZ ;  /* 0x0001018008107890 */ /* 0x000fe2000fffe03f */
[----:B------:R-:W-:Y:S01]  /*7560*/  ISETP.NE.AND P1, PT, R3, 0x4, PT ;  /* 0x000000040300780c */ /* 0x000fe20003f25270 */
[----:B------:R-:W-:-:S02]  /*7570*/  UIADD3 UR32, UR24, 0x180, URZ ;  /* 0x0000018018207890 */ /* 0x000fc4000fffe03f */
[----:B------:R-:W-:Y:S01]  /*7580*/  UIADD3 UR24, UR24, 0x2180, URZ ;  /* 0x0000218018187890 */ /* 0x000fe2000fffe03f */
[----:B------:R-:W-:Y:S01]  /*7590*/  SEL R5, RZ, 0x1, P1 ;  /* 0x00000001ff057807 */ /* 0x000fe20000800000 */
[----:B------:R-:W-:Y:S01]  /*75a0*/  UIADD3 UR8, UR8, 0x14180, URZ ;  /* 0x0001418008087890 */ /* 0x000fe2000fffe03f */
[----:B------:R-:W-:Y:S01]  /*75b0*/  SEL R3, R3, RZ, P1 ;  /* 0x000000ff03037207 */ /* 0x000fe20000800000 */
[----:B------:R-:W-:Y:S01]  /*75c0*/  UMOV UR25, UR33 ;  /* 0x0000002100197c82 */ /* 0x000fe20008000000 */
[----:B------:R-:W-:Y:S01]  /*75d0*/  UMOV UR28, UR36 ;  /* 0x00000024001c7c82 */ /* 0x000fe20008000000 */
[----:B------:R-:W-:Y:S01]  /*75e0*/  UMOV UR27, UR35 ;  /* 0x00000023001b7c82 */ /* 0x000fe20008000000 */
[----:B------:R-:W-:Y:S01]  /*75f0*/  UMOV UR17, UR33 ;  /* 0x0000002100117c82 */ /* 0x000fe20008000000 */
[----:B------:R-:W-:Y:S01]  /*7600*/  UMOV UR18, UR34 ;  /* 0x0000002200127c82 */ /* 0x000fe20008000000 */
[----:B------:R-:W-:Y:S01]  /*7610*/  UMOV UR20, UR36 ;  /* 0x0000002400147c82 */ /* 0x000fe20008000000 */
[----:B------:R0:W-:Y:S01]  /*7620*/  UTMALDG.3D.MULTICAST [UR32], [UR4], UR46, desc[UR6] ;  /* 0x00000620040073b4 */ /* 0x0001e2000801182e */
[----:B------:R-:W-:Y:S01]  /*7630*/  UMOV UR9, UR33 ;  /* 0x0000002100097c82 */ /* 0x000fe20008000000 */
[----:B------:R-:W-:Y:S01]  /*7640*/  UMOV UR11, UR19 ;  /* 0x00000013000b7c82 */ /* 0x000fe20008000000 */
[----:B------:R-:W-:Y:S01]  /*7650*/  UMOV UR12, UR36 ;  /* 0x00000024000c7c82 */ /* 0x000fe20008000000 */
[----:B------:R-:W-:Y:S01]  /*7660*/  UMOV UR10, UR26 ;  /* 0x0000001a000a7c82 */ /* 0x000fe20008000000 */
[----:B------:R-:W-:Y:S01]  /*7670*/  LOP3.LUT R2, R2, R5, RZ, 0x3c, !PT ;  /* 0x0000000502027212 */ /* 0x000fe200078e3cff */
[----:B------:R0:W-:Y:S01]  /*7680*/  UTMALDG.3D.MULTICAST [UR24], [UR4], UR46, desc[UR6] ;  /* 0x00000618040073b4 */ /* 0x0001e2000801182e */
[----:B------:R0:W-:Y:S01]  /*7690*/  UTMALDG.3D.MULTICAST [UR16], [UR42], UR47, desc[UR6] ;  /* 0x000006102a0073b4 */ /* 0x0001e2000801182f */
[----:B------:R0:W-:Y:S02]  /*76a0*/  UTMALDG.3D.MULTICAST [UR8], [UR42], UR47, desc[UR6] ;  /* 0x000006082a0073b4 */ /* 0x0001e4000801182f */
[----:B0-----:R-:W-:Y:S05]  /*76b0*/  @P2 BRA `(.L_x_173) ;  /* 0xfffffffc00002947 */ /* 0x001fea000383ffff */
.L_x_169:
[----:B------:R-:W-:Y:S05]  /*76c0*/  BSYNC B1 ;  /* 0x0000000000017941 */ /* 0x000fea0003800000 */
.L_x_168:
[----:B------:R-:W-:Y:S01]  /*76d0*/  LOP3.LUT P4, RZ, R0, 0xff, RZ, 0xc0, !PT ;  /* 0x000000ff00ff7812 */ /* 0x000fe2000788c0ff */
[----:B------:R-:W-:Y:S01]  /*76e0*/  VIADD R8, R8, UR37 ;  /* 0x0000002508087c36 */ /* 0x000fe20008000000 */
[----:B------:R-:W-:Y:S01]  /*76f0*/  ULDC.64 UR4, c[0x0][0x650] ;  /* 0x0001940000047ab9 */ /* 0x000fe20000000a00 */
[----:B------:R-:W-:Y:S01]  /*7700*/  BSSY B1, `(.L_x_174) ;  /* 0x000006f000017945 */ /* 0x000fe20003800000 */
[----:B------:R-:W-:Y:S02]  /*7710*/  IMAD.MOV.U32 R18, RZ, RZ, -0x1 ;  /* 0xffffffffff127424 */ /* 0x000fe400078e00ff */
[----:B------:R-:W-:Y:S01]  /*7720*/  SHF.R.U32.HI R0, RZ, 0x2, R8 ;  /* 0x00000002ff007819 */ /* 0x000fe20000011608 */
[----:B------:R-:W-:Y:S01]  /*7730*/  IMAD.MOV.U32 R19, RZ, RZ, -0x1 ;  /* 0xffffffffff137424 */ /* 0x000fe200078e00ff */
[----:B------:R-:W-:Y:S02]  /*7740*/  ISETP.GT.U32.AND P1, PT, R8, 0x3, PT ;  /* 0x000000030800780c */ /* 0x000fe40003f24070 */
[----:B------:R-:W-:-:S02]  /*7750*/  LOP3.LUT R0, R0, 0x1, RZ, 0xc0, !PT ;  /* 0x0000000100007812 */ /* 0x000fc400078ec0ff */
[----:B------:R-:W-:Y:S01]  /*7760*/  LOP3.LUT R8, R8, 0x3, RZ, 0xc0, !PT ;  /* 0x0000000308087812 */ /* 0x000fe200078ec0ff */
[----:B------:R-:W0:Y:S01]  /*7770*/  @P4 S2R R3, SR_CgaCtaId ;  /* 0x0000000000034919 */ /* 0x000e220000008800 */
[----:B------:R-:W-:Y:S02]  /*7780*/  @P4 MOV R2, 0x400 ;  /* 0x0000040000024802 */ /* 0x000fe40000000f00 */
[----:B------:R-:W-:Y:S02]  /*7790*/  ISETP.NE.U32.AND P2, PT, R0, 0x1, PT ;  /* 0x000000010000780c */ /* 0x000fe40003f45070 */
[----:B0-----:R-:W-:Y:S01]  /*77a0*/  @P4 LEA R2, R3, R2, 0x18 ;  /* 0x0000000203024211 */ /* 0x001fe200078ec0ff */
[----:B------:R-:W-:-:S03]  /*77b0*/  IMAD.U32 R3, RZ, RZ, UR37 ;  /* 0x00000025ff037e24 */ /* 0x000fc6000f8e00ff */
[----:B------:R0:W-:Y:S01]  /*77c0*/  @P4 SYNCS.ARRIVE.TRANS64.A1T0 RZ, [R2+URZ+0x78], RZ ;  /* 0x000078ff02ff49a7 */ /* 0x0001e2000810003f */
[----:B------:R-:W-:Y:S02]  /*77d0*/  IADD3 R16, P4, R16, UR52, RZ ;  /* 0x0000003410107c10 */ /* 0x000fe4000ff9e0ff */
[----:B------:R-:W-:Y:S02]  /*77e0*/  ISETP.LT.U32.AND P1, PT, R3, 0x4, P1 ;  /* 0x000000040300780c */ /* 0x000fe40000f21070 */
[----:B------:R-:W-:Y:S02]  /*77f0*/  IADD3.X R17, R17, UR39, RZ, P4, !PT ;  /* 0x0000002711117c10 */ /* 0x000fe4000a7fe4ff */
[----:B------:R-:W-:Y:S02]  /*7800*/  ISETP.GE.U32.AND P4, PT, R16, UR4, PT ;  /* 0x0000000410007c0c */ /* 0x000fe4000bf86070 */
[----:B------:R-:W-:Y:S02]  /*7810*/  SEL R0, RZ, 0x1, !P1 ;  /* 0x00000001ff007807 */ /* 0x000fe40004800000 */
[----:B------:R-:W-:-:S02]  /*7820*/  ISETP.GE.U32.AND.EX P1, PT, R17, UR5, PT, P4 ;  /* 0x0000000511007c0c */ /* 0x000fc4000bf26140 */
[----:B------:R-:W-:Y:S02]  /*7830*/  ISETP.GT.U32.AND P2, PT, R3, 0x3, !P2 ;  /* 0x000000030300780c */ /* 0x000fe40005744070 */
[----:B------:R-:W-:Y:S02]  /*7840*/  PRMT R3, RZ, 0x7610, R3 ;  /* 0x00007610ff037816 */ /* 0x000fe40000000003 */
[----:B0-----:R-:W-:-:S04]  /*7850*/  SEL R2, RZ, 0x1, !P2 ;  /* 0x00000001ff027807 */ /* 0x001fc80005000000 */
[--C-:B------:R-:W-:Y:S01]  /*7860*/  LOP3.LUT R9, R2, R9, R0.reuse, 0x96, !PT ;  /* 0x0000000902097212 */ /* 0x100fe200078e9600 */
[----:B------:R-:W-:Y:S01]  /*7870*/  IMAD.MOV.U32 R2, RZ, RZ, -0x1 ;  /* 0xffffffffff027424 */ /* 0x000fe200078e00ff */
[----:B------:R-:W-:Y:S01]  /*7880*/  PRMT R0, RZ, 0x7610, R0 ;  /* 0x00007610ff007816 */ /* 0x000fe20000000000 */
[----:B------:R-:W-:Y:S06]  /*7890*/  @P1 BRA `(.L_x_175) ;  /* 0x0000000400541947 */ /* 0x000fec0003800000 */
[----:B------:R-:W0:Y:S01]  /*78a0*/  S2UR UR4, SR_CTAID.X ;  /* 0x00000000000479c3 */ /* 0x000e220000002500 */
[----:B------:R-:W-:Y:S01]  /*78b0*/  ULDC.64 UR6, c[0x0][0x628] ;  /* 0x00018a0000067ab9 */ /* 0x000fe20000000a00 */
[----:B------:R-:W-:Y:S01]  /*78c0*/  ULDC UR5, c[0x0][0x150] ;  /* 0x0000540000057ab9 */ /* 0x000fe20000000800 */
[----:B------:R-:W-:Y:S01]  /*78d0*/  ISETP.NE.U32.AND P1, PT, RZ, UR6, PT ;  /* 0x00000006ff007c0c */ /* 0x000fe2000bf25070 */
[----:B------:R-:W-:Y:S01]  /*78e0*/  ULDC UR8, c[0x0][0x630] ;  /* 0x00018c0000087ab9 */ /* 0x000fe20000000800 */
[----:B------:R-:W-:Y:S01]  /*78f0*/  ULDC UR10, c[0x0][0x154] ;  /* 0x00005500000a7ab9 */ /* 0x000fe20000000800 */
[----:B------:R-:W-:Y:S01]  /*7900*/  IMAD.MOV.U32 R2, RZ, RZ, R16 ;  /* 0x000000ffff027224 */ /* 0x000fe200078e0010 */
[----:B------:R-:W-:Y:S01]  /*7910*/  ISETP.NE.AND.EX P1, PT, RZ, UR7, PT, P1 ;  /* 0x00000007ff007c0c */ /* 0x000fe2000bf25310 */
[----:B------:R-:W1:Y:S01]  /*7920*/  S2UR UR9, SR_CTAID.Y ;  /* 0x00000000000979c3 */ /* 0x000e620000002600 */
[----:B0-----:R-:W-:-:S05]  /*7930*/  I2FP.F32.U32 R3, UR4 ;  /* 0x0000000400037c45 */ /* 0x001fca0008201000 */
[----:B------:R-:W-:Y:S01]  /*7940*/  FMUL R10, R3, UR5 ;  /* 0x00000005030a7c20 */ /* 0x000fe20008400000 */
[----:B------:R-:W-:-:S05]  /*7950*/  IMAD.MOV.U32 R3, RZ, RZ, R17 ;  /* 0x000000ffff037224 */ /* 0x000fca00078e0011 */
[----:B------:R-:W-:Y:S05]  /*7960*/  @!P1 BRA `(.L_x_176) ;  /* 0x0000000000289947 */ /* 0x000fea0003800000 */
[----:B------:R-:W-:Y:S02]  /*7970*/  ULDC UR5, c[0x0][0x634] ;  /* 0x00018d0000057ab9 */ /* 0x000fe40000000800 */
[----:B------:R-:W-:-:S05]  /*7980*/  IADD3 R7, P1, R16, UR5, RZ ;  /* 0x0000000510077c10 */ /* 0x000fca000ff3e0ff */
[----:B------:R-:W-:-:S04]  /*7990*/  IMAD.X R11, RZ, RZ, R17, P1 ;  /* 0x000000ffff0b7224 */ /* 0x000fc800008e0611 */
[----:B------:R-:W-:-:S04]  /*79a0*/  IMAD.WIDE.U32 R4, R11, UR6, RZ ;  /* 0x000000060b047c25 */ /* 0x000fc8000f8e00ff */
[----:B------:R-:W-:-:S04]  /*79b0*/  IMAD.WIDE.U32 R4, P1, R7, UR7, R4 ;  /* 0x0000000707047c25 */ /* 0x000fc8000f820004 */
[----:B------:R-:W-:-:S04]  /*79c0*/  IMAD.WIDE.U32 R6, R7, UR6, RZ ;  /* 0x0000000607067c25 */ /* 0x000fc8000f8e00ff */
[----:B------:R-:W-:Y:S01]  /*79d0*/  IMAD.X R3, RZ, RZ, RZ, P1 ;  /* 0x000000ffff037224 */ /* 0x000fe200008e06ff */
[----:B------:R-:W-:Y:S01]  /*79e0*/  IADD3 RZ, P1, R7, R4, RZ ;  /* 0x0000000407ff7210 */ /* 0x000fe20007f3e0ff */
[----:B------:R-:W-:-:S04]  /*79f0*/  IMAD.MOV.U32 R2, RZ, RZ, R5 ;  /* 0x000000ffff027224 */ /* 0x000fc800078e0005 */
[----:B------:R-:W-:-:S08]  /*7a00*/  IMAD.WIDE.U32.X R2, R11, UR7, R2, P1 ;  /* 0x000000070b027c25 */ /* 0x000fd000088e0402 */
.L_x_176:
[--C-:B------:R-:W-:Y:S01]  /*7a10*/  SHF.R.U64 R19, R2, UR8, R3.reuse ;  /* 0x0000000802137c19 */ /* 0x100fe20008001203 */
[----:B------:R-:W0:Y:S01]  /*7a20*/  F2I.U32.TRUNC.NTZ R10, R10 ;  /* 0x0000000a000a7305 */ /* 0x000e22000020f000 */
[----:B------:R-:W-:Y:S01]  /*7a30*/  SHF.R.U32.HI R2, RZ, UR8, R3 ;  /* 0x00000008ff027c19 */ /* 0x000fe20008011603 */
[----:B------:R-:W-:Y:S01]  /*7a40*/  ULDC.64 UR6, c[0x0][0x620] ;  /* 0x0001880000067ab9 */ /* 0x000fe20000000a00 */
[----:B------:R-:W-:Y:S01]  /*7a50*/  IADD3 R5, P1, RZ, -R19, RZ ;  /* 0x80000013ff057210 */ /* 0x000fe20007f3e0ff */
[----:B------:R-:W2:Y:S01]  /*7a60*/  LDC R15, c[0x0][0x610] ;  /* 0x00018400ff0f7b82 */ /* 0x000ea20000000800 */
[----:B-1----:R-:W-:Y:S01]  /*7a70*/  I2FP.F32.U32 R4, UR9 ;  /* 0x0000000900047c45 */ /* 0x002fe20008201000 */
[----:B------:R-:W-:Y:S01]  /*7a80*/  ULDC UR8, c[0x0][0x658] ;  /* 0x0001960000087ab9 */ /* 0x000fe20000000800 */
[----:B------:R-:W-:Y:S01]  /*7a90*/  ULDC UR12, c[0x0][0x648] ;  /* 0x00019200000c7ab9 */ /* 0x000fe20000000800 */
[----:B------:R-:W-:Y:S02]  /*7aa0*/  IMAD.X R2, RZ, RZ, ~R2, P1 ;  /* 0x000000ffff027224 */ /* 0x000fe400008e0e02 */
[----:B------:R-:W-:Y:S01]  /*7ab0*/  FMUL R6, R4, UR10 ;  /* 0x0000000a04067c20 */ /* 0x000fe20008400000 */
[----:B------:R-:W-:Y:S01]  /*7ac0*/  ULDC.64 UR10, c[0x0][0x640] ;  /* 0x00019000000a7ab9 */ /* 0x000fe20000000a00 */
[----:B------:R-:W-:Y:S01]  /*7ad0*/  IMAD R4, R2, UR6, RZ ;  /* 0x0000000602047c24 */ /* 0x000fe2000f8e02ff */
[----:B------:R-:W-:Y:S01]  /*7ae0*/  ISETP.NE.U32.AND P1, PT, RZ, UR10, PT ;  /* 0x0000000aff007c0c */ /* 0x000fe2000bf25070 */
[C---:B------:R-:W-:Y:S01]  /*7af0*/  IMAD.WIDE.U32 R2, R5.reuse, UR6, R16 ;  /* 0x0000000605027c25 */ /* 0x040fe2000f8e0010 */
[----:B0-----:R-:W-:Y:S01]  /*7b00*/  R2UR UR5, R10 ;  /* 0x000000000a0572ca */ /* 0x001fe200000e0000 */
[----:B------:R-:W0:Y:S01]  /*7b10*/  F2I.U32.TRUNC.NTZ R6, R6 ;  /* 0x0000000600067305 */ /* 0x000e22000020f000 */
[----:B------:R-:W-:Y:S01]  /*7b20*/  ULDC UR6, c[0x0][0x618] ;  /* 0x0001860000067ab9 */ /* 0x000fe20000000800 */
[----:B------:R-:W-:Y:S01]  /*7b30*/  IMAD R5, R5, UR7, R4 ;  /* 0x0000000705057c24 */ /* 0x000fe2000f8e0204 */
[----:B------:R-:W-:-:S03]  /*7b40*/  ISETP.NE.AND.EX P1, PT, RZ, UR11, PT, P1 ;  /* 0x0000000bff007c0c */ /* 0x000fc6000bf25310 */
[----:B------:R-:W-:-:S05]  /*7b50*/  IMAD.IADD R3, R3, 0x1, R5 ;  /* 0x0000000103037824 */ /* 0x000fca00078e0205 */
[--C-:B------:R-:W-:Y:S02]  /*7b60*/  SHF.R.U64 R10, R2, UR6, R3.reuse ;  /* 0x00000006020a7c19 */ /* 0x100fe40008001203 */
[----:B------:R-:W-:Y:S01]  /*7b70*/  SHF.R.U32.HI R3, RZ, UR6, R3 ;  /* 0x00000006ff037c19 */ /* 0x000fe20008011603 */
[----:B------:R-:W-:Y:S01]  /*7b80*/  ULDC UR6, c[0x0][0x608] ;  /* 0x0001820000067ab9 */ /* 0x000fe20000000800 */
[----:B0-----:R-:W-:Y:S02]  /*7b90*/  R2UR UR7, R6 ;  /* 0x00000000060772ca */ /* 0x001fe400000e0000 */
[--C-:B------:R-:W-:Y:S02]  /*7ba0*/  SHF.R.U64 R12, R10, UR6, R3.reuse ;  /* 0x000000060a0c7c19 */ /* 0x100fe40008001203 */
[----:B------:R-:W-:Y:S01]  /*7bb0*/  SHF.R.U32.HI R3, RZ, UR6, R3 ;  /* 0x00000006ff037c19 */ /* 0x000fe20008011603 */
[----:B------:R-:W-:-:S03]  /*7bc0*/  UIADD3 UR6, -UR5, URZ, URZ ;  /* 0x0000003f05067290 */ /* 0x000fc6000fffe13f */
[--C-:B------:R-:W-:Y:S01]  /*7bd0*/  SHF.R.U64 R13, R12, UR8, R3.reuse ;  /* 0x000000080c0d7c19 */ /* 0x100fe20008001203 */
[----:B------:R-:W-:Y:S01]  /*7be0*/  ULDC UR5, c[0x0][0x144] ;  /* 0x0000510000057ab9 */ /* 0x000fe20000000800 */
[----:B------:R-:W-:-:S03]  /*7bf0*/  SHF.R.U32.HI R3, RZ, UR8, R3 ;  /* 0x00000008ff037c19 */ /* 0x000fc60008011603 */
[----:B------:R-:W-:Y:S01]  /*7c00*/  IMAD.MOV.U32 R2, RZ, RZ, R13 ;  /* 0x000000ffff027224 */ /* 0x000fe200078e000d */
[----:B------:R-:W-:Y:S06]  /*7c10*/  @!P1 BRA `(.L_x_177) ;  /* 0x0000000000289947 */ /* 0x000fec0003800000 */
        /* <DEDUP_REMOVED lines=10> */
.L_x_177:
[----:B------:R-:W-:Y:S01]  /*7cc0*/  UISETP.NE.AND UP0, UPT, UR38, URZ, UPT ;  /* 0x0000003f2600728c */ /* 0x000fe2000bf05270 */
[----:B------:R-:W-:Y:S01]  /*7cd0*/  SHF.R.U64 R3, R2, UR12, R3 ;  /* 0x0000000c02037c19 */ /* 0x000fe20008001203 */
[----:B------:R-:W-:Y:S01]  /*7ce0*/  UIADD3 UR7, -UR7, URZ, URZ ;  /* 0x0000003f07077290 */ /* 0x000fe2000fffe13f */
[----:B------:R-:W-:Y:S01]  /*7cf0*/  LOP3.LUT R2, R12, UR22, RZ, 0xc0, !PT ;  /* 0x000000160c027c12 */ /* 0x000fe2000f8ec0ff */
[----:B------:R-:W-:Y:S01]  /*7d00*/  UIMAD UR4, UR5, UR6, UR4 ;  /* 0x00000006050472a4 */ /* 0x000fe2000f8e0204 */
[----:B------:R-:W-:Y:S01]  /*7d10*/  LOP3.LUT R5, R10, UR13, RZ, 0xc0, !PT ;  /* 0x0000000d0a057c12 */ /* 0x000fe2000f8ec0ff */
[----:B------:R-:W-:Y:S01]  /*7d20*/  IMAD.MOV R4, RZ, RZ, -R3 ;  /* 0x000000ffff047224 */ /* 0x000fe200078e0a03 */
[----:B------:R-:W-:Y:S01]  /*7d30*/  ULDC UR5, c[0x0][0x148] ;  /* 0x0000520000057ab9 */ /* 0x000fe20000000800 */
[----:B------:R-:W-:Y:S01]  /*7d40*/  IMAD R18, R3, UR14, R2 ;  /* 0x0000000e03127c24 */ /* 0x000fe2000f8e0202 */
[----:B------:R-:W-:Y:S01]  /*7d50*/  PLOP3.LUT P1, PT, PT, PT, UP0, 0x80, 0x0 ;  /* 0x000000000000781c */ /* 0x000fe20003f2f008 */
[----:B------:R-:W-:Y:S01]  /*7d60*/  IMAD.MOV.U32 R3, RZ, RZ, 0x1 ;  /* 0x00000001ff037424 */ /* 0x000fe200078e00ff */
[----:B------:R-:W-:-:S03]  /*7d70*/  @UP0 UIMAD UR4, UR5, UR7, UR9 ;  /* 0x00000007050402a4 */ /* 0x000fc6000f8e0209 */
[----:B------:R-:W-:Y:S02]  /*7d80*/  ULDC UR5, c[0x0][0x638] ;  /* 0x00018e0000057ab9 */ /* 0x000fe40000000800 */
[----:B------:R-:W-:Y:S02]  /*7d90*/  IMAD R2, R4, UR5, R13 ;  /* 0x0000000504027c24 */ /* 0x000fe4000f8e020d */
[----:B--2---:R-:W-:Y:S01]  /*7da0*/  IMAD R18, R18, R15, UR4 ;  /* 0x0000000412127e24 */ /* 0x004fe2000f8e020f */
[----:B------:R-:W-:Y:S02]  /*7db0*/  ULDC UR4, c[0x0][0x600] ;  /* 0x0001800000047ab9 */ /* 0x000fe40000000800 */
[----:B------:R-:W-:-:S05]  /*7dc0*/  IMAD R5, R2, UR4, R5 ;  /* 0x0000000402057c24 */ /* 0x000fca000f8e0205 */
[----:B------:R-:W-:Y:S02]  /*7dd0*/  SEL R2, R5, R18, !P1 ;  /* 0x0000001205027207 */ /* 0x000fe40004800000 */
[----:B------:R-:W-:-:S07]  /*7de0*/  SEL R18, R18, R5, !P1 ;  /* 0x0000000512127207 */ /* 0x000fce0004800000 */
.L_x_175:
[----:B------:R-:W-:Y:S05]  /*7df0*/  BSYNC B1 ;  /* 0x0000000000017941 */ /* 0x000fea0003800000 */
.L_x_174:
[----:B------:R-:W-:-:S13]  /*7e00*/  LOP3.LUT P1, RZ, R3, 0xff, RZ, 0xc0, !PT ;  /* 0x000000ff03ff7812 */ /* 0x000fda000782c0ff */
[----:B------:R-:W-:Y:S05]  /*7e10*/  @P1 BRA `(.L_x_178) ;  /* 0xfffffff000f01947 */ /* 0x000fea000383ffff */
[----:B------:R-:W-:Y:S05]  /*7e20*/  BSYNC B0 ;  /* 0x0000000000007941 */ /* 0x000fea0003800000 */
.L_x_166:
[----:B------:R-:W-:-:S03]  /*7e30*/  UMOV UR4, 0xffffffff ;  /* 0xffffffff00047882 */ /* 0x000fc60000000000 */
[----:B------:R-:W-:Y:S05]  /*7e40*/  BRA.DIV UR4, `(.L_x_179) ;  /* 0x0000000604447947 */ /* 0x000fea000b800000 */
[----:B------:R-:W-:-:S13]  /*7e50*/  ELECT P6, URZ, PT ;  /* 0x00000000003f782f */ /* 0x000fda00038c0000 */
.L_x_195:
[----:B------:R-:W-:Y:S04]  /*7e60*/  BSSY B0, `(.L_x_180) ;  /* 0x000002c000007945 */ /* 0x000fe80003800000 */
[----:B------:R-:W-:Y:S05]  /*7e70*/  @!P6 BRA `(.L_x_181) ;  /* 0x0000000000a8e947 */ /* 0x000fea0003800000 */
[----:B------:R-:W-:-:S04]  /*7e80*/  ULOP3.LUT UR4, UR40, 0x2, URZ, 0xfc, !UPT ;  /* 0x0000000228047892 */ /* 0x000fc8000f8efc3f */
[----:B------:R-:W-:-:S06]  /*7e90*/  UISETP.NE.AND UP0, UPT, UR4, 0x3, UPT ;  /* 0x000000030400788c */ /* 0x000fcc000bf05270 */
[----:B------:R-:W-:-:S13]  /*7ea0*/  PLOP3.LUT P0, PT, PT, PT, UP0, 0x80, 0x0 ;  /* 0x000000000000781c */ /* 0x000fda0003f0f008 */
[----:B------:R-:W-:Y:S05]  /*7eb0*/  @!P0 BRA `(.L_x_182) ;  /* 0x0000000000048947 */ /* 0x000fea0003800000 */
[----:B------:R-:W-:Y:S01]  /*7ec0*/  BPT.TRAP 0x1 ;  /* 0x000000040000795c */ /* 0x000fe20000300000 */
.L_x_182:
[----:B------:R-:W0:Y:S01]  /*7ed0*/  S2R R3, SR_CgaCtaId ;  /* 0x0000000000037919 */ /* 0x000e220000008800 */
[----:B------:R-:W-:Y:S02]  /*7ee0*/  MOV R0, 0x400 ;  /* 0x0000040000007802 */ /* 0x000fe40000000f00 */
[----:B------:R-:W-:Y:S02]  /*7ef0*/  SHF.L.U32 R2, R9, 0x1f, RZ ;  /* 0x0000001f09027819 */ /* 0x000fe400000006ff */
[----:B0-----:R-:W-:-:S05]  /*7f00*/  LEA R3, R3, R0, 0x18 ;  /* 0x0000000003037211 */ /* 0x001fca00078ec0ff */
[----:B------:R-:W-:-:S04]  /*7f10*/  VIADD R3, R3, 0x20 ;  /* 0x0000002003037836 */ /* 0x000fc80000000000 */
[C---:B------:R-:W-:Y:S02]  /*7f20*/  IMAD R5, R8.reuse, 0x8, R3 ;  /* 0x0000000808057824 */ /* 0x040fe400078e0203 */
[----:B------:R-:W-:Y:S02]  /*7f30*/  VIADD R8, R8, 0x1 ;  /* 0x0000000108087836 */ /* 0x000fe40000000000 */
[----:B------:R-:W0:Y:S03]  /*7f40*/  SYNCS.PHASECHK.TRANS64.TRYWAIT P0, [R5+URZ], R2 ;  /* 0x00000002050075a7 */ /* 0x000e26000800017f */
[----:B------:R-:W-:-:S04]  /*7f50*/  ISETP.NE.AND P1, PT, R8, 0x4, PT ;  /* 0x000000040800780c */ /* 0x000fc80003f25270 */
[----:B------:R-:W-:Y:S02]  /*7f60*/  SEL R0, RZ, 0x1, P1 ;  /* 0x00000001ff007807 */ /* 0x000fe40000800000 */
[----:B------:R-:W-:Y:S02]  /*7f70*/  SEL R8, R8, RZ, P1 ;  /* 0x000000ff08087207 */ /* 0x000fe40000800000 */
[----:B------:R-:W-:-:S03]  /*7f80*/  LOP3.LUT R9, R9, R0, RZ, 0x3c, !PT ;  /* 0x0000000009097212 */ /* 0x000fc600078e3cff */
[----:B------:R-:W-:Y:S01]  /*7f90*/  IMAD R7, R8, 0x8, R3 ;  /* 0x0000000808077824 */ /* 0x000fe200078e0203 */
[----:B------:R-:W-:Y:S01]  /*7fa0*/  SHF.L.U32 R4, R9, 0x1f, RZ ;  /* 0x0000001f09047819 */ /* 0x000fe200000006ff */
[----:B0-----:R-:W-:Y:S06]  /*7fb0*/  @!P0 BRA `(.L_x_183) ;  /* 0x0000000400088947 */ /* 0x001fec0003800000 */
.L_x_196:
[----:B------:R-:W1:Y:S01]  /*7fc0*/  SYNCS.PHASECHK.TRANS64.TRYWAIT P0, [R7+URZ], R4 ;  /* 0x00000004070075a7 */ /* 0x000e62000800017f */
[----:B------:R-:W-:-:S05]  /*7fd0*/  VIADD R0, R8, 0x1 ;  /* 0x0000000108007836 */ /* 0x000fca0000000000 */
[----:B------:R-:W-:-:S04]  /*7fe0*/  ISETP.NE.AND P1, PT, R0, 0x4, PT ;  /* 0x000000040000780c */ /* 0x000fc80003f25270 */
[----:B0-----:R-:W-:Y:S02]  /*7ff0*/  SEL R2, RZ, 0x1, P1 ;  /* 0x00000001ff027807 */ /* 0x001fe40000800000 */
[----:B------:R-:W-:Y:S02]  /*8000*/  SEL R0, R0, RZ, P1 ;  /* 0x000000ff00007207 */ /* 0x000fe40000800000 */
[----:B------:R-:W-:-:S03]  /*8010*/  LOP3.LUT R9, R9, R2, RZ, 0x3c, !PT ;  /* 0x0000000209097212 */ /* 0x000fc600078e3cff */
[----:B------:R-:W-:Y:S01]  /*8020*/  IMAD R6, R0, 0x8, R3 ;  /* 0x0000000800067824 */ /* 0x000fe200078e0203 */
[----:B------:R-:W-:Y:S01]  /*8030*/  SHF.L.U32 R5, R9, 0x1f, RZ ;  /* 0x0000001f09057819 */ /* 0x000fe200000006ff */
[----:B-1----:R-:W-:Y:S06]  /*8040*/  @!P0 BRA `(.L_x_184) ;  /* 0x0000000000f88947 */ /* 0x002fec0003800000 */
.L_x_197:
[----:B------:R-:W1:Y:S01]  /*8050*/  SYNCS.PHASECHK.TRANS64.TRYWAIT P0, [R6+URZ], R5 ;  /* 0x00000005060075a7 */ /* 0x000e62000800017f */
[----:B------:R-:W-:-:S05]  /*8060*/  VIADD R0, R0, 0x1 ;  /* 0x0000000100007836 */ /* 0x000fca0000000000 */
[----:B------:R-:W-:-:S04]  /*8070*/  ISETP.NE.AND P1, PT, R0, 0x4, PT ;  /* 0x000000040000780c */ /* 0x000fc80003f25270 */
[----:B------:R-:W-:Y:S02]  /*8080*/  SEL R2, RZ, 0x1, P1 ;  /* 0x00000001ff027807 */ /* 0x000fe40000800000 */
[----:B------:R-:W-:Y:S02]  /*8090*/  SEL R0, R0, RZ, P1 ;  /* 0x000000ff00007207 */ /* 0x000fe40000800000 */
[----:B------:R-:W-:Y:S01]  /*80a0*/  LOP3.LUT R2, R9, R2, RZ, 0x3c, !PT ;  /* 0x0000000209027212 */ /* 0x000fe200078e3cff */
[----:B-1----:R-:W-:Y:S06]  /*80b0*/  @!P0 BRA `(.L_x_185) ;  /* 0x0000000000f08947 */ /* 0x002fec0003800000 */
.L_x_198:
[----:B------:R-:W-:Y:S01]  /*80c0*/  IMAD R3, R0, 0x8, R3 ;  /* 0x0000000800037824 */ /* 0x000fe200078e0203 */
[----:B------:R-:W-:-:S07]  /*80d0*/  SHF.L.U32 R0, R2, 0x1f, RZ ;  /* 0x0000001f02007819 */ /* 0x000fce00000006ff */
.L_x_186:
[----:B--2---:R2:W3:Y:S02]  /*80e0*/  SYNCS.PHASECHK.TRANS64.TRYWAIT P0, [R3+URZ], R0 ;  /* 0x00000000030075a7 */ /* 0x0044e4000800017f */
[----:B---3--:R-:W-:Y:S05]  /*80f0*/  @!P0 NANOSLEEP.SYNCS 0x989680 ;  /* 0x009896800000895d */ /* 0x008fea0003900000 */
[----:B------:R-:W3:Y:S02]  /*8100*/  @!P0 SYNCS.PHASECHK.TRANS64 P0, [R3+URZ], R0 ;  /* 0x00000000030085a7 */ /* 0x000ee4000800007f */
[----:B---3--:R-:W-:Y:S05]  /*8110*/  @!P0 BRA `(.L_x_186) ;  /* 0xfffffffc00f08947 */ /* 0x008fea000383ffff */
.L_x_181:
[----:B------:R-:W-:Y:S05]  /*8120*/  BSYNC B0 ;  /* 0x0000000000007941 */ /* 0x000fea0003800000 */
.L_x_180:
[----:B------:R-:W-:Y:S05]  /*8130*/  EXIT ;  /* 0x000000000000794d */ /* 0x000fea0003800000 */
.L_x_18:
[----:B0-----:R0:W1:Y:S02]  /*8140*/  SYNCS.PHASECHK.TRANS64.TRYWAIT P0, [R97+URZ+-0x8], R0 ;  /* 0xfffff800610075a7 */ /* 0x001064000800017f */
[----:B-1----:R-:W-:Y:S05]  /*8150*/  @!P0 NANOSLEEP.SYNCS 0x989680 ;  /* 0x009896800000895d */ /* 0x002fea0003900000 */
[----:B------:R-:W1:Y:S02]  /*8160*/  @!P0 SYNCS.PHASECHK.TRANS64 P0, [R97+URZ+-0x8], R0 ;  /* 0xfffff800610085a7 */ /* 0x000e64000800007f */
[----:B-1----:R-:W-:Y:S05]  /*8170*/  @!P0 BRA `(.L_x_18) ;  /* 0xfffffffc00f08947 */ /* 0x002fea000383ffff */
[----:B------:R-:W-:Y:S05]  /*8180*/  BRA `(.L_x_187) ;  /* 0xffffff9400c87947 */ /* 0x000fea000383ffff */
.L_x_23:
[----:B-1----:R1:W2:Y:S02]  /*8190*/  SYNCS.PHASECHK.TRANS64.TRYWAIT P1, [R3+URZ], R0 ;  /* 0x00000000030075a7 */ /* 0x0022a4000802017f */
[----:B--2---:R-:W-:Y:S05]  /*81a0*/  @!P1 NANOSLEEP.SYNCS 0x989680 ;  /* 0x009896800000995d */ /* 0x004fea0003900000 */
[----:B------:R-:W2:Y:S02]  /*81b0*/  @!P1 SYNCS.PHASECHK.TRANS64 P1, [R3+URZ], R0 ;  /* 0x00000000030095a7 */ /* 0x000ea4000802007f */
[----:B--2---:R-:W-:Y:S05]  /*81c0*/  @!P1 BRA `(.L_x_23) ;  /* 0xfffffffc00f09947 */ /* 0x004fea000383ffff */
[----:B------:R-:W-:Y:S05]  /*81d0*/  BRA `(.L_x_22) ;  /* 0xffffff9800407947 */ /* 0x000fea000383ffff */
.L_x_28:
[----:B-1----:R-:W-:-:S04]  /*81e0*/  IMAD.U32 R5, RZ, RZ, UR4 ;  /* 0x00000004ff057e24 */ /* 0x002fc8000f8e00ff */
[----:B------:R1:W2:Y:S03]  /*81f0*/  SYNCS.PHASECHK.TRANS64.TRYWAIT P1, [R5+URZ], R4 ;  /* 0x00000004050075a7 */ /* 0x0002a6000802017f */
[----:B--2---:R-:W-:Y:S05]  /*8200*/  @!P1 NANOSLEEP.SYNCS 0x989680 ;  /* 0x009896800000995d */ /* 0x004fea0003900000 */
[----:B------:R-:W2:Y:S02]  /*8210*/  @!P1 SYNCS.PHASECHK.TRANS64 P1, [R5+URZ], R4 ;  /* 0x00000004050095a7 */ /* 0x000ea4000802007f */
[----:B--2---:R-:W-:Y:S05]  /*8220*/  @!P1 BRA `(.L_x_28) ;  /* 0xfffffffc00ec9947 */ /* 0x004fea000383ffff */
[----:B------:R-:W-:Y:S05]  /*8230*/  BRA `(.L_x_27) ;  /* 0xffffff9c00807947 */ /* 0x000fea000383ffff */
.L_x_34:
[----:B0-----:R0:W1:Y:S02]  /*8240*/  SYNCS.PHASECHK.TRANS64.TRYWAIT P0, [R97+URZ+0x8], R0 ;  /* 0x00000800610075a7 */ /* 0x001064000800017f */
[----:B-1----:R-:W-:Y:S05]  /*8250*/  @!P0 NANOSLEEP.SYNCS 0x989680 ;  /* 0x009896800000895d */ /* 0x002fea0003900000 */
[----:B------:R-:W1:Y:S02]  /*8260*/  @!P0 SYNCS.PHASECHK.TRANS64 P0, [R97+URZ+0x8], R0 ;  /* 0x00000800610085a7 */ /* 0x000e64000800007f */
[----:B-1----:R-:W-:Y:S05]  /*8270*/  @!P0 BRA `(.L_x_34) ;  /* 0xfffffffc00f08947 */ /* 0x002fea000383ffff */
[----:B------:R-:W-:Y:S05]  /*8280*/  BRA `(.L_x_188) ;  /* 0xffffffa4000c7947 */ /* 0x000fea000383ffff */
.L_x_167:
[----:B------:R-:W-:Y:S01]  /*8290*/  BSSY B1, `(.L_x_189) ;  /* 0x0000006000017945 */ /* 0x000fe20003800000 */
[----:B------:R-:W-:-:S07]  /*82a0*/  IMAD.MOV.U32 R15, RZ, RZ, -0x1 ;  /* 0xffffffffff0f7424 */ /* 0x000fce00078e00ff */
[----:B-----5:R-:W-:Y:S05]  /*82b0*/  WARPSYNC.COLLECTIVE R15, `(.L_x_190) ;  /* 0x000000000f0c7348 */ /* 0x020fea0003c00000 */
[----:B------:R-:W-:Y:S02]  /*82c0*/  ELECT P6, UR62, PT ;  /* 0x00000000003e782f */ /* 0x000fe400038c0000 */
[----:B------:R-:W-:Y:S01]  /*82d0*/  MOV R14, UR62 ;  /* 0x0000003e000e7c02 */ /* 0x000fe20008000f00 */
[----:B-----5:R-:W-:Y:S10]  /*82e0*/  ENDCOLLECTIVE ;  /* 0x000000000000791b */ /* 0x020ff40003800000 */
.L_x_190:
[----:B------:R-:W-:Y:S05]  /*82f0*/  BSYNC B1 ;  /* 0x0000000000017941 */ /* 0x000fea0003800000 */
.L_x_189:
[----:B------:R-:W-:Y:S05]  /*8300*/  BRA `(.L_x_191) ;  /* 0xffffffec00c07947 */ /* 0x000fea000383ffff */
.L_x_170:
[----:B-1----:R1:W2:Y:S02]  /*8310*/  SYNCS.PHASECHK.TRANS64.TRYWAIT P1, [R7+URZ+0x20], R4 ;  /* 0x00002004070075a7 */ /* 0x0022a4000802017f */
[----:B--2---:R-:W-:Y:S05]  /*8320*/  @!P1 NANOSLEEP.SYNCS 0x989680 ;  /* 0x009896800000995d */ /* 0x004fea0003900000 */
[----:B------:R-:W2:Y:S02]  /*8330*/  @!P1 SYNCS.PHASECHK.TRANS64 P1, [R7+URZ+0x20], R4 ;  /* 0x00002004070095a7 */ /* 0x000ea4000802007f */
[----:B--2---:R-:W-:Y:S05]  /*8340*/  @!P1 BRA `(.L_x_170) ;  /* 0xfffffffc00f09947 */ /* 0x004fea000383ffff */
[----:B------:R-:W-:Y:S05]  /*8350*/  BRA `(.L_x_192) ;  /* 0xffffffec00f87947 */ /* 0x000fea000383ffff */
.L_x_179:
[----:B------:R-:W-:Y:S01]  /*8360*/  BSSY B0, `(.L_x_193) ;  /* 0x0000006000007945 */ /* 0x000fe20003800000 */
[----:B------:R-:W-:-:S07]  /*8370*/  IMAD.MOV.U32 R15, RZ, RZ, -0x1 ;  /* 0xffffffffff0f7424 */ /* 0x000fce00078e00ff */
[----:B-----5:R-:W-:Y:S05]  /*8380*/  WARPSYNC.COLLECTIVE R15, `(.L_x_194) ;  /* 0x000000000f0c7348 */ /* 0x020fea0003c00000 */
[----:B------:R-:W-:Y:S02]  /*8390*/  ELECT P6, UR62, PT ;  /* 0x00000000003e782f */ /* 0x000fe400038c0000 */
[----:B------:R-:W-:Y:S01]  /*83a0*/  MOV R14, UR62 ;  /* 0x0000003e000e7c02 */ /* 0x000fe20008000f00 */
[----:B-----5:R-:W-:Y:S10]  /*83b0*/  ENDCOLLECTIVE ;  /* 0x000000000000791b */ /* 0x020ff40003800000 */
.L_x_194:
[----:B------:R-:W-:Y:S05]  /*83c0*/  BSYNC B0 ;  /* 0x0000000000007941 */ /* 0x000fea0003800000 */
.L_x_193:
[----:B------:R-:W-:Y:S05]  /*83d0*/  BRA `(.L_x_195) ;  /* 0xfffffff800a07947 */ /* 0x000fea000383ffff */
.L_x_183:
[----:B0-----:R0:W1:Y:S02]  /*83e0*/  SYNCS.PHASECHK.TRANS64.TRYWAIT P0, [R5+URZ], R2 ;  /* 0x00000002050075a7 */ /* 0x001064000800017f */
[----:B-1----:R-:W-:Y:S05]  /*83f0*/  @!P0 NANOSLEEP.SYNCS 0x989680 ;  /* 0x009896800000895d */ /* 0x002fea0003900000 */
[----:B------:R-:W1:Y:S02]  /*8400*/  @!P0 SYNCS.PHASECHK.TRANS64 P0, [R5+URZ], R2 ;  /* 0x00000002050085a7 */ /* 0x000e64000800007f */
[----:B-1----:R-:W-:Y:S05]  /*8410*/  @!P0 BRA `(.L_x_183) ;  /* 0xfffffffc00f08947 */ /* 0x002fea000383ffff */
[----:B------:R-:W-:Y:S05]  /*8420*/  BRA `(.L_x_196) ;  /* 0xfffffff800e47947 */ /* 0x000fea000383ffff */
.L_x_184:
[----:B0-----:R0:W1:Y:S02]  /*8430*/  SYNCS.PHASECHK.TRANS64.TRYWAIT P0, [R7+URZ], R4 ;  /* 0x00000004070075a7 */ /* 0x001064000800017f */
[----:B-1----:R-:W-:Y:S05]  /*8440*/  @!P0 NANOSLEEP.SYNCS 0x989680 ;  /* 0x009896800000895d */ /* 0x002fea0003900000 */
[----:B------:R-:W1:Y:S02]  /*8450*/  @!P0 SYNCS.PHASECHK.TRANS64 P0, [R7+URZ], R4 ;  /* 0x00000004070085a7 */ /* 0x000e64000800007f */
[----:B-1----:R-:W-:Y:S05]  /*8460*/  @!P0 BRA `(.L_x_184) ;  /* 0xfffffffc00f08947 */ /* 0x002fea000383ffff */
[----:B------:R-:W-:Y:S05]  /*8470*/  BRA `(.L_x_197) ;  /* 0xfffffff800f47947 */ /* 0x000fea000383ffff */
.L_x_185:
[----:B-1----:R1:W2:Y:S02]  /*8480*/  SYNCS.PHASECHK.TRANS64.TRYWAIT P0, [R6+URZ], R5 ;  /* 0x00000005060075a7 */ /* 0x0022a4000800017f */
[----:B--2---:R-:W-:Y:S05]  /*8490*/  @!P0 NANOSLEEP.SYNCS 0x989680 ;  /* 0x009896800000895d */ /* 0x004fea0003900000 */
[----:B------:R-:W2:Y:S02]  /*84a0*/  @!P0 SYNCS.PHASECHK.TRANS64 P0, [R6+URZ], R5 ;  /* 0x00000005060085a7 */ /* 0x000ea4000800007f */
[----:B--2---:R-:W-:Y:S05]  /*84b0*/  @!P0 BRA `(.L_x_185) ;  /* 0xfffffffc00f08947 */ /* 0x004fea000383ffff */
[----:B------:R-:W-:Y:S05]  /*84c0*/  BRA `(.L_x_198) ;  /* 0xfffffff800fc7947 */ /* 0x000fea000383ffff */
.L_x_199:
[----:B------:R-:W-:-:S00]  /*84d0*/  BRA `(.L_x_199) ;  /* 0xfffffffc00fc7947 */ /* 0x000fc0000383ffff */
[----:B------:R-:W-:-:S00]  /*84e0*/  NOP ;  /* 0x0000000000007918 */ /* 0x000fc00000000000 */
        /* <DEDUP_REMOVED lines=9> */
.L_x_200:


//--------------------- .nv.global.init           --------------------------
	.section	.nv.global.init,"aw",@progbits
.nv.global.init:
	.type		$str$22,@object
	.size		$str$22,($str$23 - $str$22)
$str$22:
        /*0000*/ 	.byte	0x6b, 0x5f, 0x74, 0x69, 0x6c, 0x65, 0x5f, 0x63, 0x6f, 0x75, 0x6e, 0x74, 0x20, 0x3e, 0x3d, 0x20
        /*0010*/ 	.byte	0x31, 0x00
	.type		$str$23,@object
	.size		$str$23,(__unnamed_1 - $str$23)
$str$23:
        /*0012*/ 	.byte	0x2f, 0x74, 0x6d, 0x70, 0x2f, 0x63, 0x75, 0x74, 0x6c, 0x61, 0x73, 0x73, 0x5f, 0x73, 0x77, 0x65
        /*0022*/ 	.byte	0x65, 0x70, 0x5f, 0x73, 0x72, 0x63, 0x2f, 0x69, 0x6e, 0x63, 0x6c, 0x75, 0x64, 0x65, 0x2f, 0x63
        /*0032*/ 	.byte	0x75, 0x74, 0x6c, 0x61, 0x73, 0x73, 0x2f, 0x67, 0x65, 0x6d, 0x6d, 0x2f, 0x63, 0x6f, 0x6c, 0x6c
        /*0042*/ 	.byte	0x65, 0x63, 0x74, 0x69, 0x76, 0x65, 0x2f, 0x73, 0x6d, 0x39, 0x30, 0x5f, 0x6d, 0x6d, 0x61, 0x5f
        /*0052*/ 	.byte	0x74, 0x6d, 0x61, 0x5f, 0x67, 0x6d, 0x6d, 0x61, 0x5f, 0x73, 0x73, 0x5f, 0x77, 0x61, 0x72, 0x70
        /*0062*/ 	.byte	0x73, 0x70, 0x65, 0x63, 0x69, 0x61, 0x6c, 0x69, 0x7a, 0x65, 0x64, 0x2e, 0x68, 0x70, 0x70, 0x00
	.type		__unnamed_1,@object
	.size		__unnamed_1,(.L_0 - __unnamed_1)
__unnamed_1:
        /*0072*/ 	.byte	0x76, 0x6f, 0x69, 0x64, 0x20, 0x63, 0x75, 0x74, 0x6c, 0x61, 0x73, 0x73, 0x3a, 0x3a, 0x67, 0x65
        /* <DEDUP_REMOVED lines=180> */
        /*0bc2*/ 	.byte	0x3a, 0x3a, 0x69, 0x64, 0x65, 0x6e, 0x74, 0x69, 0x74, 0x79, 0x5d, 0x00
.L_0:


//--------------------- .nv.shared._ZN7cutlass13device_kernelINS_4gemm6kernel13GemmUniversalIN4cute5tupleIJiiiiEEENS1_10collective13CollectiveMmaINS1_34MainloopSm90TmaGmmaWarpSpecializedILi4ENS5_IJNS4_1CILi4EEESB_NSA_ILi1EEEEEENS1_32KernelTmaWarpSpecializedPingpongEEENS5_IJNSA_ILi64EEENSA_ILi128EEESH_EEENS_6half_tENS5_IJlSC_lEEESJ_SK_NS4_8TiledMMAINS4_8MMA_AtomIJNS4_4SM904GMMA26MMA_64x128x16_F32F16F16_SSILNSO_5MajorE0ELSQ_0ELNSO_7ScaleInE1ELSR_1EEEEEENS4_6LayoutINS5_IJSC_SC_SC_EEENS5_IJNSA_ILi0EEESW_SW_EEEEENS5_IJNS4_10UnderscoreESZ_SZ_EEEEENS4_23SM90_TMA_LOAD_MULTICASTENS4_14ComposedLayoutINS4_7SwizzleILi3ELi4ELi3EEENS4_18smem_ptr_flag_bitsILi16EEENSU_INS5_IJNSA_ILi8EEESG_EEENS5_IJSG_SC_EEEEEEEvNS4_8identityES12_S1C_vS1D_EENS_8epilogue10collective6detail29Sm90TmaWarpSpecializedAdapterINS1G_15DefaultEpilogueISJ_SK_SK_NS1F_6thread17LinearCombinationISJ_Li1EffLNS1K_9ScaleType4KindE0ELNS_15FloatRoundStyleE2ESJ_EENS1_15EpilogueDefaultEEEEEvvEEEEvNT_6ParamsE --------------------------
	.section	.nv.shared._ZN7cutlass13device_kernelINS_4gemm6kernel13GemmUniversalIN4cute5tupleIJiiiiEEENS1_10collective13CollectiveMmaINS1_34MainloopSm90TmaGmmaWarpSpecializedILi4ENS5_IJNS4_1CILi4EEESB_NSA_ILi1EEEEEENS1_32KernelTmaWarpSpecializedPingpongEEENS5_IJNSA_ILi64EEENSA_ILi128EEESH_EEENS_6half_tENS5_IJlSC_lEEESJ_SK_NS4_8TiledMMAINS4_8MMA_AtomIJNS4_4SM904GMMA26MMA_64x128x16_F32F16F16_SSILNSO_5MajorE0ELSQ_0ELNSO_7ScaleInE1ELSR_1EEEEEENS4_6LayoutINS5_IJSC_SC_SC_EEENS5_IJNSA_ILi0EEESW_SW_EEEEENS5_IJNS4_10UnderscoreESZ_SZ_EEEEENS4_23SM90_TMA_LOAD_MULTICASTENS4_14ComposedLayoutINS4_7SwizzleILi3ELi4ELi3EEENS4_18smem_ptr_flag_bitsILi16EEENSU_INS5_IJNSA_ILi8EEESG_EEENS5_IJSG_SC_EEEEEEEvNS4_8identityES12_S1C_vS1D_EENS_8epilogue10collective6detail29Sm90TmaWarpSpecializedAdapterINS1G_15DefaultEpilogueISJ_SK_SK_NS1F_6thread17LinearCombinationISJ_Li1EffLNS1K_9ScaleType4KindE0ELNS_15FloatRoundStyleE2ESJ_EENS1_15EpilogueDefaultEEEEEvvEEEEvNT_6ParamsE,"aw",@nobits
	.sectionflags	@""
	.align	16
	.zero		1024


//--------------------- .nv.shared.reserved.0     --------------------------
	.section	.nv.shared.reserved.0,"aw",@nobits
	.weak		__nv_reservedSMEM_offset_0_alias
	.size		__nv_reservedSMEM_offset_0_alias, 0, 0
	.other		__nv_reservedSMEM_offset_0_alias,@"STO_CUDA_RESERVED_SHARED STV_DEFAULT"
__nv_reservedSMEM_offset_0_alias:
	.zero		0


//--------------------- .nv.global                --------------------------
	.section	.nv.global,"aw",@nobits
.nv.global:
	.type		_ZN40_INTERNAL_77ac8fee_4_k_cu_0ee27ae3_193314cute1_E,@object
	.size		_ZN40_INTERNAL_77ac8fee_4_k_cu_0ee27ae3_193314cute1_E,(_ZN40_INTERNAL_77ac8fee_4_k_cu_0ee27ae3_193314cuda3std3__45__cpo6cbeginE - _ZN40_INTERNAL_77ac8fee_4_k_cu_0ee27ae3_193314cute1_E)
_ZN40_INTERNAL_77ac8fee_4_k_cu_0ee27ae3_193314cute1_E:
	.zero		1
	.type		_ZN40_INTERNAL_77ac8fee_4_k_cu_0ee27ae3_193314cuda3std3__45__cpo6cbeginE,@object
	.size		_ZN40_INTERNAL_77ac8fee_4_k_cu_0ee27ae3_193314cuda3std3__45__cpo6cbeginE,(_ZN40_INTERNAL_77ac8fee_4_k_cu_0ee27ae3_193314cuda3std3__48in_placeE - _ZN40_INTERNAL_77ac8fee_4_k_cu_0ee27ae3_193314cuda3std3__45__cpo6cbeginE)
_ZN40_INTERNAL_77ac8fee_4_k_cu_0ee27ae3_193314cuda3std3__45__cpo6cbeginE:
	.zero		1
	.type		_ZN40_INTERNAL_77ac8fee_4_k_cu_0ee27ae3_193314cuda3std3__48in_placeE,@object
	.size		_ZN40_INTERNAL_77ac8fee_4_k_cu_0ee27ae3_193314cuda3std3__48in_placeE,(_ZN40_INTERNAL_77ac8fee_4_k_cu_0ee27ae3_193314cuda3std6ranges3__45__cpo9iter_moveE - _ZN40_INTERNAL_77ac8fee_4_k_cu_0ee27ae3_193314cuda3std3__48in_placeE)
_ZN40_INTERNAL_77ac8fee_4_k_cu_0ee27ae3_193314cuda3std3__48in_placeE:
	.zero		1
	.type		_ZN40_INTERNAL_77ac8fee_4_k_cu_0ee27ae3_193314cuda3std6ranges3__45__cpo9iter_moveE,@object
	.size		_ZN40_INTERNAL_77ac8fee_4_k_cu_0ee27ae3_193314cuda3std6ranges3__45__cpo9iter_moveE,(_ZN40_INTERNAL_77ac8fee_4_k_cu_0ee27ae3_193314cuda3std3__45__cpo5beginE - _ZN40_INTERNAL_77ac8fee_4_k_cu_0ee27ae3_193314cuda3std6ranges3__45__cpo9iter_moveE)
_ZN40_INTERNAL_77ac8fee_4_k_cu_0ee27ae3_193314cuda3std6ranges3__45__cpo9iter_moveE:
	.zero		1
	.type		_ZN40_INTERNAL_77ac8fee_4_k_cu_0ee27ae3_193314cuda3std3__45__cpo5beginE,@object
	.size		_ZN40_INTERNAL_77ac8fee_4_k_cu_0ee27ae3_193314cuda3std3__45__cpo5beginE,(_ZN40_INTERNAL_77ac8fee_4_k_cu_0ee27ae3_193314cuda3std3__442_GLOBAL__N__77ac8fee_4_k_cu_0ee27ae3_193316ignoreE - _ZN40_INTERNAL_77ac8fee_4_k_cu_0ee27ae3_193314cuda3std3__45__cpo5beginE)
_ZN40_INTERNAL_77ac8fee_4_k_cu_0ee27ae3_193314cuda3std3__45__cpo5beginE:
	.zero		1
	.type		_ZN40_INTERNAL_77ac8fee_4_k_cu_0ee27ae3_193314cuda3std3__442_GLOBAL__N__77ac8fee_4_k_cu_0ee27ae3_193316ignoreE,@object
	.size		_ZN40_INTERNAL_77ac8fee_4_k_cu_0ee27ae3_193314cuda3std3__442_GLOBAL__N__77ac8fee_4_k_cu_0ee27ae3_193316ignoreE,(_ZN40_INTERNAL_77ac8fee_4_k_cu_0ee27ae3_193314cute7productE - _ZN40_INTERNAL_77ac8fee_4_k_cu_0ee27ae3_193314cuda3std3__442_GLOBAL__N__77ac8fee_4_k_cu_0ee27ae3_193316ignoreE)
_ZN40_INTERNAL_77ac8fee_4_k_cu_0ee27ae3_193314cuda3std3__442_GLOBAL__N__77ac8fee_4_k_cu_0ee27ae3_193316ignoreE:
	.zero		1
	.type		_ZN40_INTERNAL_77ac8fee_4_k_cu_0ee27ae3_193314cute7productE,@object
	.size		_ZN40_INTERNAL_77ac8fee_4_k_cu_0ee27ae3_193314cute7productE,(_ZN40_INTERNAL_77ac8fee_4_k_cu_0ee27ae3_193314cuda3std3__45__cpo3endE - _ZN40_INTERNAL_77ac8fee_4_k_cu_0ee27ae3_193314cute7productE)
_ZN40_INTERNAL_77ac8fee_4_k_cu_0ee27ae3_193314cute7productE:
	.zero		1
	.type		_ZN40_INTERNAL_77ac8fee_4_k_cu_0ee27ae3_193314cuda3std3__45__cpo3endE,@object
	.size		_ZN40_INTERNAL_77ac8fee_4_k_cu_0ee27ae3_193314cuda3std3__45__cpo3endE,(_ZN40_INTERNAL_77ac8fee_4_k_cu_0ee27ae3_193314cuda3std3__419piecewise_constructE - _ZN40_INTERNAL_77ac8fee_4_k_cu_0ee27ae3_193314cuda3std3__45__cpo3endE)
_ZN40_INTERNAL_77ac8fee_4_k_cu_0ee27ae3_193314cuda3std3__45__cpo3endE:
	.zero		1
	.type		_ZN40_INTERNAL_77ac8fee_4_k_cu_0ee27ae3_193314cuda3std3__419piecewise_constructE,@object
	.size		_ZN40_INTERNAL_77ac8fee_4_k_cu_0ee27ae3_193314cuda3std3__419piecewise_constructE,(_ZN40_INTERNAL_77ac8fee_4_k_cu_0ee27ae3_193314cuda3std3__45__cpo4cendE - _ZN40_INTERNAL_77ac8fee_4_k_cu_0ee27ae3_193314cuda3std3__419piecewise_constructE)
_ZN40_INTERNAL_77ac8fee_4_k_cu_0ee27ae3_193314cuda3std3__419piecewise_constructE:
	.zero		1
	.type		_ZN40_INTERNAL_77ac8fee_4_k_cu_0ee27ae3_193314cuda3std3__45__cpo4cendE,@object
	.size		_ZN40_INTERNAL_77ac8fee_4_k_cu_0ee27ae3_193314cuda3std3__45__cpo4cendE,(_ZN40_INTERNAL_77ac8fee_4_k_cu_0ee27ae3_193314cuda3std6ranges3__45__cpo4swapE - _ZN40_INTERNAL_77ac8fee_4_k_cu_0ee27ae3_193314cuda3std3__45__cpo4cendE)
_ZN40_INTERNAL_77ac8fee_4_k_cu_0ee27ae3_193314cuda3std3__45__cpo4cendE:
	.zero		1
	.type		_ZN40_INTERNAL_77ac8fee_4_k_cu_0ee27ae3_193314cuda3std6ranges3__45__cpo4swapE,@object
	.size		_ZN40_INTERNAL_77ac8fee_4_k_cu_0ee27ae3_193314cuda3std6ranges3__45__cpo4swapE,(.L_8 - _ZN40_INTERNAL_77ac8fee_4_k_cu_0ee27ae3_193314cuda3std6ranges3__45__cpo4swapE)
_ZN40_INTERNAL_77ac8fee_4_k_cu_0ee27ae3_193314cuda3std6ranges3__45__cpo4swapE:
	.zero		1
.L_8:


//--------------------- .nv.constant0._ZN7cutlass13device_kernelINS_4gemm6kernel13GemmUniversalIN4cute5tupleIJiiiiEEENS1_10collective13CollectiveMmaINS1_34MainloopSm90TmaGmmaWarpSpecializedILi4ENS5_IJNS4_1CILi4EEESB_NSA_ILi1EEEEEENS1_32KernelTmaWarpSpecializedPingpongEEENS5_IJNSA_ILi64EEENSA_ILi128EEESH_EEENS_6half_tENS5_IJlSC_lEEESJ_SK_NS4_8TiledMMAINS4_8MMA_AtomIJNS4_4SM904GMMA26MMA_64x128x16_F32F16F16_SSILNSO_5MajorE0ELSQ_0ELNSO_7ScaleInE1ELSR_1EEEEEENS4_6LayoutINS5_IJSC_SC_SC_EEENS5_IJNSA_ILi0EEESW_SW_EEEEENS5_IJNS4_10UnderscoreESZ_SZ_EEEEENS4_23SM90_TMA_LOAD_MULTICASTENS4_14ComposedLayoutINS4_7SwizzleILi3ELi4ELi3EEENS4_18smem_ptr_flag_bitsILi16EEENSU_INS5_IJNSA_ILi8EEESG_EEENS5_IJSG_SC_EEEEEEEvNS4_8identityES12_S1C_vS1D_EENS_8epilogue10collective6detail29Sm90TmaWarpSpecializedAdapterINS1G_15DefaultEpilogueISJ_SK_SK_NS1F_6thread17LinearCombinationISJ_Li1EffLNS1K_9ScaleType4KindE0ELNS_15FloatRoundStyleE2ESJ_EENS1_15EpilogueDefaultEEEEEvvEEEEvNT_6ParamsE --------------------------
	.section	.nv.constant0._ZN7cutlass13device_kernelINS_4gemm6kernel13GemmUniversalIN4cute5tupleIJiiiiEEENS1_10collective13CollectiveMmaINS1_34MainloopSm90TmaGmmaWarpSpecializedILi4ENS5_IJNS4_1CILi4EEESB_NSA_ILi1EEEEEENS1_32KernelTmaWarpSpecializedPingpongEEENS5_IJNSA_ILi64EEENSA_ILi128EEESH_EEENS_6half_tENS5_IJlSC_lEEESJ_SK_NS4_8TiledMMAINS4_8MMA_AtomIJNS4_4SM904GMMA26MMA_64x128x16_F32F16F16_SSILNSO_5MajorE0ELSQ_0ELNSO_7ScaleInE1ELSR_1EEEEEENS4_6LayoutINS5_IJSC_SC_SC_EEENS5_IJNSA_ILi0EEESW_SW_EEEEENS5_IJNS4_10UnderscoreESZ_SZ_EEEEENS4_23SM90_TMA_LOAD_MULTICASTENS4_14ComposedLayoutINS4_7SwizzleILi3ELi4ELi3EEENS4_18smem_ptr_flag_bitsILi16EEENSU_INS5_IJNSA_ILi8EEESG_EEENS5_IJSG_SC_EEEEEEEvNS4_8identityES12_S1C_vS1D_EENS_8epilogue10collective6detail29Sm90TmaWarpSpecializedAdapterINS1G_15DefaultEpilogueISJ_SK_SK_NS1F_6thread17LinearCombinationISJ_Li1EffLNS1K_9ScaleType4KindE0ELNS_15FloatRoundStyleE2ESJ_EENS1_15EpilogueDefaultEEEEEvvEEEEvNT_6ParamsE,"a",@progbits
	.sectionflags	@""
	.align	4
.nv.constant0._ZN7cutlass13device_kernelINS_4gemm6kernel13GemmUniversalIN4cute5tupleIJiiiiEEENS1_10collective13CollectiveMmaINS1_34MainloopSm90TmaGmmaWarpSpecializedILi4ENS5_IJNS4_1CILi4EEESB_NSA_ILi1EEEEEENS1_32KernelTmaWarpSpecializedPingpongEEENS5_IJNSA_ILi64EEENSA_ILi128EEESH_EEENS_6half_tENS5_IJlSC_lEEESJ_SK_NS4_8TiledMMAINS4_8MMA_AtomIJNS4_4SM904GMMA26MMA_64x128x16_F32F16F16_SSILNSO_5MajorE0ELSQ_0ELNSO_7ScaleInE1ELSR_1EEEEEENS4_6LayoutINS5_IJSC_SC_SC_EEENS5_IJNSA_ILi0EEESW_SW_EEEEENS5_IJNS4_10UnderscoreESZ_SZ_EEEEENS4_23SM90_TMA_LOAD_MULTICASTENS4_14ComposedLayoutINS4_7SwizzleILi3ELi4ELi3EEENS4_18smem_ptr_flag_bitsILi16EEENSU_INS5_IJNSA_ILi8EEESG_EEENS5_IJSG_SC_EEEEEEEvNS4_8identityES12_S1C_vS1D_EENS_8epilogue10collective6detail29Sm90TmaWarpSpecializedAdapterINS1G_15DefaultEpilogueISJ_SK_SK_NS1F_6thread17LinearCombinationISJ_Li1EffLNS1K_9ScaleType4KindE0ELNS_15FloatRoundStyleE2ESJ_EENS1_15EpilogueDefaultEEEEEvvEEEEvNT_6ParamsE:
	.zero		1664


//--------------------- SYMBOLS --------------------------

	.type		.nv.reservedSmem.offset0,@object
	.size		.nv.reservedSmem.offset0,0x4
	.type		__assertfail,@function
